//
// Generated by NVIDIA NVVM Compiler
//
// Compiler Build ID: CL-36424714
// Cuda compilation tools, release 13.0, V13.0.88
// Based on NVVM 20.0.0
//

.version 9.0
.target sm_100
.address_size 64

	// .globl	_Z9sgemm_jikPfS_S_i
// _ZZ10sgemm_blocPfS_S_iE1a has been demoted
// _ZZ10sgemm_blocPfS_S_iE1b has been demoted

.visible .entry _Z9sgemm_jikPfS_S_i(
	.param .u64 .ptr .align 1 _Z9sgemm_jikPfS_S_i_param_0,
	.param .u64 .ptr .align 1 _Z9sgemm_jikPfS_S_i_param_1,
	.param .u64 .ptr .align 1 _Z9sgemm_jikPfS_S_i_param_2,
	.param .u32 _Z9sgemm_jikPfS_S_i_param_3
)
{
	.reg .pred 	%p<10>;
	.reg .b32 	%r<39>;
	.reg .b32 	%f<68>;
	.reg .b64 	%rd<67>;

	ld.param.u64 	%rd14, [_Z9sgemm_jikPfS_S_i_param_0];
	ld.param.u64 	%rd15, [_Z9sgemm_jikPfS_S_i_param_1];
	ld.param.u32 	%r17, [_Z9sgemm_jikPfS_S_i_param_3];
	cvta.to.global.u64 	%rd1, %rd15;
	cvta.to.global.u64 	%rd2, %rd14;
	mov.u32 	%r18, %ctaid.x;
	mov.u32 	%r19, %ntid.x;
	mov.u32 	%r20, %tid.x;
	mad.lo.s32 	%r1, %r18, %r19, %r20;
	mov.u32 	%r21, %ctaid.y;
	mov.u32 	%r22, %ntid.y;
	mov.u32 	%r23, %tid.y;
	mad.lo.s32 	%r2, %r21, %r22, %r23;
	setp.lt.s32 	%p1, %r17, 1;
	mov.f32 	%f67, 0f00000000;
	@%p1 bra 	$L__BB0_12;
	mul.lo.s32 	%r3, %r17, %r2;
	and.b32  	%r4, %r17, 7;
	setp.lt.u32 	%p2, %r17, 8;
	mov.f32 	%f67, 0f00000000;
	mov.b32 	%r37, 0;
	@%p2 bra 	$L__BB0_4;
	and.b32  	%r37, %r17, 2147483640;
	neg.s32 	%r35, %r37;
	mul.wide.u32 	%rd16, %r17, 4;
	add.s64 	%rd3, %rd1, %rd16;
	mul.wide.u32 	%rd17, %r17, 8;
	add.s64 	%rd4, %rd1, %rd17;
	mul.wide.u32 	%rd18, %r17, 12;
	add.s64 	%rd5, %rd1, %rd18;
	mul.wide.u32 	%rd19, %r17, 16;
	add.s64 	%rd6, %rd1, %rd19;
	mul.wide.u32 	%rd20, %r17, 20;
	add.s64 	%rd7, %rd1, %rd20;
	mul.wide.u32 	%rd21, %r17, 24;
	add.s64 	%rd8, %rd1, %rd21;
	mul.wide.u32 	%rd22, %r17, 28;
	add.s64 	%rd9, %rd1, %rd22;
	mul.wide.u32 	%rd23, %r3, 4;
	add.s64 	%rd24, %rd23, %rd2;
	add.s64 	%rd66, %rd24, 16;
	mov.f32 	%f67, 0f00000000;
	mov.u32 	%r34, %r1;
$L__BB0_3:
	.pragma "nounroll";
	mul.wide.s32 	%rd25, %r34, 4;
	add.s64 	%rd26, %rd3, %rd25;
	add.s64 	%rd27, %rd4, %rd25;
	add.s64 	%rd28, %rd5, %rd25;
	add.s64 	%rd29, %rd6, %rd25;
	add.s64 	%rd30, %rd7, %rd25;
	add.s64 	%rd31, %rd8, %rd25;
	add.s64 	%rd32, %rd9, %rd25;
	add.s64 	%rd33, %rd1, %rd25;
	ld.global.f32 	%f17, [%rd66+-16];
	ld.global.f32 	%f18, [%rd33];
	fma.rn.f32 	%f19, %f17, %f18, %f67;
	ld.global.f32 	%f20, [%rd66+-12];
	ld.global.f32 	%f21, [%rd26];
	fma.rn.f32 	%f22, %f20, %f21, %f19;
	ld.global.f32 	%f23, [%rd66+-8];
	ld.global.f32 	%f24, [%rd27];
	fma.rn.f32 	%f25, %f23, %f24, %f22;
	ld.global.f32 	%f26, [%rd66+-4];
	ld.global.f32 	%f27, [%rd28];
	fma.rn.f32 	%f28, %f26, %f27, %f25;
	ld.global.f32 	%f29, [%rd66];
	ld.global.f32 	%f30, [%rd29];
	fma.rn.f32 	%f31, %f29, %f30, %f28;
	ld.global.f32 	%f32, [%rd66+4];
	ld.global.f32 	%f33, [%rd30];
	fma.rn.f32 	%f34, %f32, %f33, %f31;
	ld.global.f32 	%f35, [%rd66+8];
	ld.global.f32 	%f36, [%rd31];
	fma.rn.f32 	%f37, %f35, %f36, %f34;
	ld.global.f32 	%f38, [%rd66+12];
	ld.global.f32 	%f39, [%rd32];
	fma.rn.f32 	%f67, %f38, %f39, %f37;
	add.s32 	%r35, %r35, 8;
	shl.b32 	%r25, %r17, 3;
	add.s32 	%r34, %r34, %r25;
	add.s64 	%rd66, %rd66, 32;
	setp.ne.s32 	%p3, %r35, 0;
	@%p3 bra 	$L__BB0_3;
$L__BB0_4:
	setp.eq.s32 	%p4, %r4, 0;
	@%p4 bra 	$L__BB0_12;
	and.b32  	%r12, %r17, 3;
	setp.lt.u32 	%p5, %r4, 4;
	@%p5 bra 	$L__BB0_7;
	add.s32 	%r26, %r37, %r3;
	mul.wide.u32 	%rd34, %r26, 4;
	add.s64 	%rd35, %rd2, %rd34;
	ld.global.f32 	%f41, [%rd35];
	mad.lo.s32 	%r27, %r37, %r17, %r1;
	mul.wide.s32 	%rd36, %r27, 4;
	add.s64 	%rd37, %rd1, %rd36;
	ld.global.f32 	%f42, [%rd37];
	fma.rn.f32 	%f43, %f41, %f42, %f67;
	cvt.u64.u32 	%rd38, %r3;
	cvt.u64.u32 	%rd39, %r37;
	add.s64 	%rd40, %rd39, %rd38;
	shl.b64 	%rd41, %rd40, 2;
	add.s64 	%rd42, %rd2, %rd41;
	ld.global.f32 	%f44, [%rd42+4];
	mul.wide.u32 	%rd43, %r17, 4;
	add.s64 	%rd44, %rd37, %rd43;
	ld.global.f32 	%f45, [%rd44];
	fma.rn.f32 	%f46, %f44, %f45, %f43;
	ld.global.f32 	%f47, [%rd42+8];
	add.s64 	%rd45, %rd44, %rd43;
	ld.global.f32 	%f48, [%rd45];
	fma.rn.f32 	%f49, %f47, %f48, %f46;
	ld.global.f32 	%f50, [%rd42+12];
	add.s64 	%rd46, %rd45, %rd43;
	ld.global.f32 	%f51, [%rd46];
	fma.rn.f32 	%f67, %f50, %f51, %f49;
	add.s32 	%r37, %r37, 4;
$L__BB0_7:
	setp.eq.s32 	%p6, %r12, 0;
	@%p6 bra 	$L__BB0_12;
	setp.eq.s32 	%p7, %r12, 1;
	@%p7 bra 	$L__BB0_10;
	add.s32 	%r28, %r37, %r3;
	mul.wide.u32 	%rd47, %r28, 4;
	add.s64 	%rd48, %rd2, %rd47;
	ld.global.f32 	%f53, [%rd48];
	mad.lo.s32 	%r29, %r37, %r17, %r1;
	mul.wide.s32 	%rd49, %r29, 4;
	add.s64 	%rd50, %rd1, %rd49;
	ld.global.f32 	%f54, [%rd50];
	fma.rn.f32 	%f55, %f53, %f54, %f67;
	cvt.u64.u32 	%rd51, %r3;
	cvt.u64.u32 	%rd52, %r37;
	add.s64 	%rd53, %rd52, %rd51;
	shl.b64 	%rd54, %rd53, 2;
	add.s64 	%rd55, %rd2, %rd54;
	ld.global.f32 	%f56, [%rd55+4];
	mul.wide.u32 	%rd56, %r17, 4;
	add.s64 	%rd57, %rd50, %rd56;
	ld.global.f32 	%f57, [%rd57];
	fma.rn.f32 	%f67, %f56, %f57, %f55;
	add.s32 	%r37, %r37, 2;
$L__BB0_10:
	and.b32  	%r30, %r17, 1;
	setp.eq.b32 	%p8, %r30, 1;
	not.pred 	%p9, %p8;
	@%p9 bra 	$L__BB0_12;
	add.s32 	%r31, %r37, %r3;
	mul.wide.u32 	%rd58, %r31, 4;
	add.s64 	%rd59, %rd2, %rd58;
	ld.global.f32 	%f58, [%rd59];
	mad.lo.s32 	%r32, %r37, %r17, %r1;
	mul.wide.s32 	%rd60, %r32, 4;
	add.s64 	%rd61, %rd1, %rd60;
	ld.global.f32 	%f59, [%rd61];
	fma.rn.f32 	%f67, %f58, %f59, %f67;
$L__BB0_12:
	ld.param.u64 	%rd65, [_Z9sgemm_jikPfS_S_i_param_2];
	cvta.to.global.u64 	%rd62, %rd65;
	mad.lo.s32 	%r33, %r17, %r2, %r1;
	mul.wide.s32 	%rd63, %r33, 4;
	add.s64 	%rd64, %rd62, %rd63;
	st.global.f32 	[%rd64], %f67;
	ret;

}
	// .globl	_Z9sgemm_ijkPfS_S_i
.visible .entry _Z9sgemm_ijkPfS_S_i(
	.param .u64 .ptr .align 1 _Z9sgemm_ijkPfS_S_i_param_0,
	.param .u64 .ptr .align 1 _Z9sgemm_ijkPfS_S_i_param_1,
	.param .u64 .ptr .align 1 _Z9sgemm_ijkPfS_S_i_param_2,
	.param .u32 _Z9sgemm_ijkPfS_S_i_param_3
)
{
	.reg .pred 	%p<10>;
	.reg .b32 	%r<78>;
	.reg .b32 	%f<68>;
	.reg .b64 	%rd<47>;

	ld.param.u64 	%rd4, [_Z9sgemm_ijkPfS_S_i_param_0];
	ld.param.u64 	%rd5, [_Z9sgemm_ijkPfS_S_i_param_1];
	ld.param.u64 	%rd3, [_Z9sgemm_ijkPfS_S_i_param_2];
	ld.param.u32 	%r43, [_Z9sgemm_ijkPfS_S_i_param_3];
	cvta.to.global.u64 	%rd1, %rd5;
	cvta.to.global.u64 	%rd2, %rd4;
	mov.u32 	%r44, %ctaid.x;
	mov.u32 	%r45, %ntid.x;
	mov.u32 	%r46, %tid.x;
	mad.lo.s32 	%r1, %r44, %r45, %r46;
	mov.u32 	%r47, %ctaid.y;
	mov.u32 	%r48, %ntid.y;
	mul.lo.s32 	%r2, %r47, %r48;
	mov.u32 	%r3, %tid.y;
	add.s32 	%r4, %r2, %r3;
	setp.lt.s32 	%p1, %r43, 1;
	mov.f32 	%f67, 0f00000000;
	@%p1 bra 	$L__BB1_12;
	mul.lo.s32 	%r5, %r43, %r1;
	and.b32  	%r6, %r43, 7;
	setp.lt.u32 	%p2, %r43, 8;
	mov.f32 	%f67, 0f00000000;
	mov.b32 	%r76, 0;
	@%p2 bra 	$L__BB1_4;
	and.b32  	%r76, %r43, 2147483640;
	neg.s32 	%r74, %r76;
	add.s32 	%r50, %r3, %r43;
	add.s32 	%r73, %r50, %r2;
	shl.b32 	%r10, %r43, 3;
	shl.b32 	%r51, %r43, 1;
	add.s32 	%r72, %r4, %r51;
	mad.lo.s32 	%r71, %r43, 3, %r4;
	shl.b32 	%r52, %r43, 2;
	add.s32 	%r70, %r4, %r52;
	mad.lo.s32 	%r69, %r43, 5, %r4;
	mad.lo.s32 	%r68, %r43, 6, %r4;
	mad.lo.s32 	%r67, %r43, 7, %r4;
	mov.f32 	%f67, 0f00000000;
	mov.u32 	%r65, %r5;
	mov.u32 	%r66, %r4;
$L__BB1_3:
	.pragma "nounroll";
	mul.wide.s32 	%rd6, %r65, 4;
	add.s64 	%rd7, %rd2, %rd6;
	ld.global.f32 	%f17, [%rd7];
	mul.wide.u32 	%rd8, %r66, 4;
	add.s64 	%rd9, %rd1, %rd8;
	ld.global.f32 	%f18, [%rd9];
	fma.rn.f32 	%f19, %f17, %f18, %f67;
	ld.global.f32 	%f20, [%rd7+4];
	mul.wide.u32 	%rd10, %r73, 4;
	add.s64 	%rd11, %rd1, %rd10;
	ld.global.f32 	%f21, [%rd11];
	fma.rn.f32 	%f22, %f20, %f21, %f19;
	ld.global.f32 	%f23, [%rd7+8];
	mul.wide.u32 	%rd12, %r72, 4;
	add.s64 	%rd13, %rd1, %rd12;
	ld.global.f32 	%f24, [%rd13];
	fma.rn.f32 	%f25, %f23, %f24, %f22;
	ld.global.f32 	%f26, [%rd7+12];
	mul.wide.u32 	%rd14, %r71, 4;
	add.s64 	%rd15, %rd1, %rd14;
	ld.global.f32 	%f27, [%rd15];
	fma.rn.f32 	%f28, %f26, %f27, %f25;
	ld.global.f32 	%f29, [%rd7+16];
	mul.wide.u32 	%rd16, %r70, 4;
	add.s64 	%rd17, %rd1, %rd16;
	ld.global.f32 	%f30, [%rd17];
	fma.rn.f32 	%f31, %f29, %f30, %f28;
	ld.global.f32 	%f32, [%rd7+20];
	mul.wide.u32 	%rd18, %r69, 4;
	add.s64 	%rd19, %rd1, %rd18;
	ld.global.f32 	%f33, [%rd19];
	fma.rn.f32 	%f34, %f32, %f33, %f31;
	ld.global.f32 	%f35, [%rd7+24];
	mul.wide.u32 	%rd20, %r68, 4;
	add.s64 	%rd21, %rd1, %rd20;
	ld.global.f32 	%f36, [%rd21];
	fma.rn.f32 	%f37, %f35, %f36, %f34;
	ld.global.f32 	%f38, [%rd7+28];
	mul.wide.u32 	%rd22, %r67, 4;
	add.s64 	%rd23, %rd1, %rd22;
	ld.global.f32 	%f39, [%rd23];
	fma.rn.f32 	%f67, %f38, %f39, %f37;
	add.s32 	%r74, %r74, 8;
	add.s32 	%r73, %r73, %r10;
	add.s32 	%r72, %r72, %r10;
	add.s32 	%r71, %r71, %r10;
	add.s32 	%r70, %r70, %r10;
	add.s32 	%r69, %r69, %r10;
	add.s32 	%r68, %r68, %r10;
	add.s32 	%r67, %r67, %r10;
	add.s32 	%r66, %r66, %r10;
	add.s32 	%r65, %r65, 8;
	setp.ne.s32 	%p3, %r74, 0;
	@%p3 bra 	$L__BB1_3;
$L__BB1_4:
	setp.eq.s32 	%p4, %r6, 0;
	@%p4 bra 	$L__BB1_12;
	and.b32  	%r38, %r43, 3;
	setp.lt.u32 	%p5, %r6, 4;
	@%p5 bra 	$L__BB1_7;
	add.s32 	%r53, %r76, %r5;
	mul.wide.s32 	%rd24, %r53, 4;
	add.s64 	%rd25, %rd2, %rd24;
	ld.global.f32 	%f41, [%rd25];
	mad.lo.s32 	%r54, %r76, %r43, %r4;
	mul.wide.u32 	%rd26, %r54, 4;
	add.s64 	%rd27, %rd1, %rd26;
	ld.global.f32 	%f42, [%rd27];
	fma.rn.f32 	%f43, %f41, %f42, %f67;
	ld.global.f32 	%f44, [%rd25+4];
	add.s32 	%r55, %r54, %r43;
	mul.wide.u32 	%rd28, %r55, 4;
	add.s64 	%rd29, %rd1, %rd28;
	ld.global.f32 	%f45, [%rd29];
	fma.rn.f32 	%f46, %f44, %f45, %f43;
	ld.global.f32 	%f47, [%rd25+8];
	add.s32 	%r56, %r55, %r43;
	mul.wide.u32 	%rd30, %r56, 4;
	add.s64 	%rd31, %rd1, %rd30;
	ld.global.f32 	%f48, [%rd31];
	fma.rn.f32 	%f49, %f47, %f48, %f46;
	ld.global.f32 	%f50, [%rd25+12];
	add.s32 	%r57, %r56, %r43;
	mul.wide.u32 	%rd32, %r57, 4;
	add.s64 	%rd33, %rd1, %rd32;
	ld.global.f32 	%f51, [%rd33];
	fma.rn.f32 	%f67, %f50, %f51, %f49;
	add.s32 	%r76, %r76, 4;
$L__BB1_7:
	setp.eq.s32 	%p6, %r38, 0;
	@%p6 bra 	$L__BB1_12;
	setp.eq.s32 	%p7, %r38, 1;
	@%p7 bra 	$L__BB1_10;
	add.s32 	%r58, %r76, %r5;
	mul.wide.s32 	%rd34, %r58, 4;
	add.s64 	%rd35, %rd2, %rd34;
	ld.global.f32 	%f53, [%rd35];
	mad.lo.s32 	%r59, %r76, %r43, %r4;
	mul.wide.u32 	%rd36, %r59, 4;
	add.s64 	%rd37, %rd1, %rd36;
	ld.global.f32 	%f54, [%rd37];
	fma.rn.f32 	%f55, %f53, %f54, %f67;
	ld.global.f32 	%f56, [%rd35+4];
	add.s32 	%r60, %r59, %r43;
	mul.wide.u32 	%rd38, %r60, 4;
	add.s64 	%rd39, %rd1, %rd38;
	ld.global.f32 	%f57, [%rd39];
	fma.rn.f32 	%f67, %f56, %f57, %f55;
	add.s32 	%r76, %r76, 2;
$L__BB1_10:
	and.b32  	%r61, %r43, 1;
	setp.eq.b32 	%p8, %r61, 1;
	not.pred 	%p9, %p8;
	@%p9 bra 	$L__BB1_12;
	add.s32 	%r62, %r76, %r5;
	mul.wide.s32 	%rd40, %r62, 4;
	add.s64 	%rd41, %rd2, %rd40;
	ld.global.f32 	%f58, [%rd41];
	mad.lo.s32 	%r63, %r76, %r43, %r4;
	mul.wide.u32 	%rd42, %r63, 4;
	add.s64 	%rd43, %rd1, %rd42;
	ld.global.f32 	%f59, [%rd43];
	fma.rn.f32 	%f67, %f58, %f59, %f67;
$L__BB1_12:
	cvta.to.global.u64 	%rd44, %rd3;
	mad.lo.s32 	%r64, %r43, %r1, %r4;
	mul.wide.s32 	%rd45, %r64, 4;
	add.s64 	%rd46, %rd44, %rd45;
	st.global.f32 	[%rd46], %f67;
	ret;

}
	// .globl	_Z10sgemm_blocPfS_S_i
.visible .entry _Z10sgemm_blocPfS_S_i(
	.param .u64 .ptr .align 1 _Z10sgemm_blocPfS_S_i_param_0,
	.param .u64 .ptr .align 1 _Z10sgemm_blocPfS_S_i_param_1,
	.param .u64 .ptr .align 1 _Z10sgemm_blocPfS_S_i_param_2,
	.param .u32 _Z10sgemm_blocPfS_S_i_param_3
)
{
	.reg .pred 	%p<3>;
	.reg .b32 	%r<32>;
	.reg .b32 	%f<105>;
	.reg .b64 	%rd<13>;
	// demoted variable
	.shared .align 4 .b8 _ZZ10sgemm_blocPfS_S_iE1a[4096];
	// demoted variable
	.shared .align 4 .b8 _ZZ10sgemm_blocPfS_S_iE1b[4096];
	ld.param.u64 	%rd3, [_Z10sgemm_blocPfS_S_i_param_0];
	ld.param.u64 	%rd4, [_Z10sgemm_blocPfS_S_i_param_1];
	ld.param.u64 	%rd5, [_Z10sgemm_blocPfS_S_i_param_2];
	ld.param.u32 	%r18, [_Z10sgemm_blocPfS_S_i_param_3];
	mov.u32 	%r19, %ctaid.x;
	mov.u32 	%r20, %ntid.x;
	mov.u32 	%r1, %tid.x;
	mad.lo.s32 	%r2, %r19, %r20, %r1;
	mov.u32 	%r21, %ctaid.y;
	mov.u32 	%r22, %ntid.y;
	mov.u32 	%r3, %tid.y;
	mad.lo.s32 	%r4, %r21, %r22, %r3;
	setp.lt.s32 	%p1, %r18, 1;
	mov.f32 	%f104, 0f00000000;
	@%p1 bra 	$L__BB2_3;
	shl.b32 	%r24, %r3, 7;
	mov.u32 	%r25, _ZZ10sgemm_blocPfS_S_iE1a;
	add.s32 	%r5, %r25, %r24;
	shl.b32 	%r26, %r1, 2;
	add.s32 	%r6, %r5, %r26;
	mov.u32 	%r27, _ZZ10sgemm_blocPfS_S_iE1b;
	add.s32 	%r8, %r27, %r26;
	add.s32 	%r7, %r8, %r24;
	mad.lo.s32 	%r30, %r3, %r18, %r2;
	shl.b32 	%r10, %r18, 5;
	mad.lo.s32 	%r29, %r18, %r4, %r1;
	cvta.to.global.u64 	%rd1, %rd3;
	cvta.to.global.u64 	%rd2, %rd4;
	mov.f32 	%f104, 0f00000000;
	mov.b32 	%r31, 0;
$L__BB2_2:
	mul.wide.u32 	%rd6, %r29, 4;
	add.s64 	%rd7, %rd1, %rd6;
	ld.global.f32 	%f6, [%rd7];
	st.shared.f32 	[%r6], %f6;
	mul.wide.u32 	%rd8, %r30, 4;
	add.s64 	%rd9, %rd2, %rd8;
	ld.global.f32 	%f7, [%rd9];
	st.shared.f32 	[%r7], %f7;
	bar.sync 	0;
	ld.shared.f32 	%f8, [%r5];
	ld.shared.f32 	%f9, [%r8];
	fma.rn.f32 	%f10, %f8, %f9, %f104;
	ld.shared.f32 	%f11, [%r5+4];
	ld.shared.f32 	%f12, [%r8+128];
	fma.rn.f32 	%f13, %f11, %f12, %f10;
	ld.shared.f32 	%f14, [%r5+8];
	ld.shared.f32 	%f15, [%r8+256];
	fma.rn.f32 	%f16, %f14, %f15, %f13;
	ld.shared.f32 	%f17, [%r5+12];
	ld.shared.f32 	%f18, [%r8+384];
	fma.rn.f32 	%f19, %f17, %f18, %f16;
	ld.shared.f32 	%f20, [%r5+16];
	ld.shared.f32 	%f21, [%r8+512];
	fma.rn.f32 	%f22, %f20, %f21, %f19;
	ld.shared.f32 	%f23, [%r5+20];
	ld.shared.f32 	%f24, [%r8+640];
	fma.rn.f32 	%f25, %f23, %f24, %f22;
	ld.shared.f32 	%f26, [%r5+24];
	ld.shared.f32 	%f27, [%r8+768];
	fma.rn.f32 	%f28, %f26, %f27, %f25;
	ld.shared.f32 	%f29, [%r5+28];
	ld.shared.f32 	%f30, [%r8+896];
	fma.rn.f32 	%f31, %f29, %f30, %f28;
	ld.shared.f32 	%f32, [%r5+32];
	ld.shared.f32 	%f33, [%r8+1024];
	fma.rn.f32 	%f34, %f32, %f33, %f31;
	ld.shared.f32 	%f35, [%r5+36];
	ld.shared.f32 	%f36, [%r8+1152];
	fma.rn.f32 	%f37, %f35, %f36, %f34;
	ld.shared.f32 	%f38, [%r5+40];
	ld.shared.f32 	%f39, [%r8+1280];
	fma.rn.f32 	%f40, %f38, %f39, %f37;
	ld.shared.f32 	%f41, [%r5+44];
	ld.shared.f32 	%f42, [%r8+1408];
	fma.rn.f32 	%f43, %f41, %f42, %f40;
	ld.shared.f32 	%f44, [%r5+48];
	ld.shared.f32 	%f45, [%r8+1536];
	fma.rn.f32 	%f46, %f44, %f45, %f43;
	ld.shared.f32 	%f47, [%r5+52];
	ld.shared.f32 	%f48, [%r8+1664];
	fma.rn.f32 	%f49, %f47, %f48, %f46;
	ld.shared.f32 	%f50, [%r5+56];
	ld.shared.f32 	%f51, [%r8+1792];
	fma.rn.f32 	%f52, %f50, %f51, %f49;
	ld.shared.f32 	%f53, [%r5+60];
	ld.shared.f32 	%f54, [%r8+1920];
	fma.rn.f32 	%f55, %f53, %f54, %f52;
	ld.shared.f32 	%f56, [%r5+64];
	ld.shared.f32 	%f57, [%r8+2048];
	fma.rn.f32 	%f58, %f56, %f57, %f55;
	ld.shared.f32 	%f59, [%r5+68];
	ld.shared.f32 	%f60, [%r8+2176];
	fma.rn.f32 	%f61, %f59, %f60, %f58;
	ld.shared.f32 	%f62, [%r5+72];
	ld.shared.f32 	%f63, [%r8+2304];
	fma.rn.f32 	%f64, %f62, %f63, %f61;
	ld.shared.f32 	%f65, [%r5+76];
	ld.shared.f32 	%f66, [%r8+2432];
	fma.rn.f32 	%f67, %f65, %f66, %f64;
	ld.shared.f32 	%f68, [%r5+80];
	ld.shared.f32 	%f69, [%r8+2560];
	fma.rn.f32 	%f70, %f68, %f69, %f67;
	ld.shared.f32 	%f71, [%r5+84];
	ld.shared.f32 	%f72, [%r8+2688];
	fma.rn.f32 	%f73, %f71, %f72, %f70;
	ld.shared.f32 	%f74, [%r5+88];
	ld.shared.f32 	%f75, [%r8+2816];
	fma.rn.f32 	%f76, %f74, %f75, %f73;
	ld.shared.f32 	%f77, [%r5+92];
	ld.shared.f32 	%f78, [%r8+2944];
	fma.rn.f32 	%f79, %f77, %f78, %f76;
	ld.shared.f32 	%f80, [%r5+96];
	ld.shared.f32 	%f81, [%r8+3072];
	fma.rn.f32 	%f82, %f80, %f81, %f79;
	ld.shared.f32 	%f83, [%r5+100];
	ld.shared.f32 	%f84, [%r8+3200];
	fma.rn.f32 	%f85, %f83, %f84, %f82;
	ld.shared.f32 	%f86, [%r5+104];
	ld.shared.f32 	%f87, [%r8+3328];
	fma.rn.f32 	%f88, %f86, %f87, %f85;
	ld.shared.f32 	%f89, [%r5+108];
	ld.shared.f32 	%f90, [%r8+3456];
	fma.rn.f32 	%f91, %f89, %f90, %f88;
	ld.shared.f32 	%f92, [%r5+112];
	ld.shared.f32 	%f93, [%r8+3584];
	fma.rn.f32 	%f94, %f92, %f93, %f91;
	ld.shared.f32 	%f95, [%r5+116];
	ld.shared.f32 	%f96, [%r8+3712];
	fma.rn.f32 	%f97, %f95, %f96, %f94;
	ld.shared.f32 	%f98, [%r5+120];
	ld.shared.f32 	%f99, [%r8+3840];
	fma.rn.f32 	%f100, %f98, %f99, %f97;
	ld.shared.f32 	%f101, [%r5+124];
	ld.shared.f32 	%f102, [%r8+3968];
	fma.rn.f32 	%f104, %f101, %f102, %f100;
	bar.sync 	0;
	add.s32 	%r31, %r31, 32;
	add.s32 	%r30, %r30, %r10;
	add.s32 	%r29, %r29, 32;
	setp.lt.s32 	%p2, %r31, %r18;
	@%p2 bra 	$L__BB2_2;
$L__BB2_3:
	cvta.to.global.u64 	%rd10, %rd5;
	mad.lo.s32 	%r28, %r18, %r4, %r2;
	mul.wide.s32 	%rd11, %r28, 4;
	add.s64 	%rd12, %rd10, %rd11;
	st.global.f32 	[%rd12], %f104;
	ret;

}


// ===== COMPILED SASS (sm_100) =====

	.target	sm_100

	.elftype	@"ET_EXEC"


//--------------------- .note.nv.tkinfo           --------------------------
	.section	.note.nv.tkinfo,"",@"SHT_NOTE"
	.sectionflags	@"SHF_NOTE_NV_TKINFO"
	.tkinfo
        /*0018*/ 	.word	0x00000002
        /*0030*/ 	.string	""
        /*0030*/ 	.string	"ptxas"
        /*0030*/ 	.string	"Cuda compilation tools, release 13.0, V13.0.88"
        /*0030*/ 	.string	"Build cuda_13.0.r13.0/compiler.36424714_0"
        /*0030*/ 	.string	"-arch sm_100 -m 64 "



//--------------------- .note.nv.cuinfo           --------------------------
	.section	.note.nv.cuinfo,"",@"SHT_NOTE"
	.sectionflags	@"SHF_NOTE_NV_CUINFO"
        /*0018*/ 	.short	0x0002
        /*001a*/ 	.short	0x0064
        /*001c*/ 	.short	0x0082
	.zero		2


//--------------------- .nv.info                  --------------------------
	.section	.nv.info,"",@"SHT_CUDA_INFO"
	.align	4


	//----- nvinfo : EIATTR_REGCOUNT
	.align		4
        /*0000*/ 	.byte	0x04, 0x2f
        /*0002*/ 	.short	(.L_1 - .L_0)
	.align		4
.L_0:
        /*0004*/ 	.word	index@(_Z9sgemm_jikPfS_S_i)
        /*0008*/ 	.word	0x0000001e


	//----- nvinfo : EIATTR_FRAME_SIZE
	.align		4
.L_1:
        /*000c*/ 	.byte	0x04, 0x11
        /*000e*/ 	.short	(.L_3 - .L_2)
	.align		4
.L_2:
        /*0010*/ 	.word	index@(_Z9sgemm_jikPfS_S_i)
        /*0014*/ 	.word	0x00000000


	//----- nvinfo : EIATTR_REGCOUNT
	.align		4
.L_3:
        /*0018*/ 	.byte	0x04, 0x2f
        /*001a*/ 	.short	(.L_5 - .L_4)
	.align		4
.L_4:
        /*001c*/ 	.word	index@(_Z9sgemm_ijkPfS_S_i)
        /*0020*/ 	.word	0x00000020


	//----- nvinfo : EIATTR_FRAME_SIZE
	.align		4
.L_5:
        /*0024*/ 	.byte	0x04, 0x11
        /*0026*/ 	.short	(.L_7 - .L_6)
	.align		4
.L_6:
        /*0028*/ 	.word	index@(_Z9sgemm_ijkPfS_S_i)
        /*002c*/ 	.word	0x00000000


	//----- nvinfo : EIATTR_REGCOUNT
	.align		4
.L_7:
        /*0030*/ 	.byte	0x04, 0x2f
        /*0032*/ 	.short	(.L_9 - .L_8)
	.align		4
.L_8:
        /*0034*/ 	.word	index@(_Z10sgemm_blocPfS_S_i)
        /*0038*/ 	.word	0x00000020


	//----- nvinfo : EIATTR_FRAME_SIZE
	.align		4
.L_9:
        /*003c*/ 	.byte	0x04, 0x11
        /*003e*/ 	.short	(.L_11 - .L_10)
	.align		4
.L_10:
        /*0040*/ 	.word	index@(_Z10sgemm_blocPfS_S_i)
        /*0044*/ 	.word	0x00000000


	//----- nvinfo : EIATTR_MIN_STACK_SIZE
	.align		4
.L_11:
        /*0048*/ 	.byte	0x04, 0x12
        /*004a*/ 	.short	(.L_13 - .L_12)
	.align		4
.L_12:
        /*004c*/ 	.word	index@(_Z10sgemm_blocPfS_S_i)
        /*0050*/ 	.word	0x00000000


	//----- nvinfo : EIATTR_MIN_STACK_SIZE
	.align		4
.L_13:
        /*0054*/ 	.byte	0x04, 0x12
        /*0056*/ 	.short	(.L_15 - .L_14)
	.align		4
.L_14:
        /*0058*/ 	.word	index@(_Z9sgemm_ijkPfS_S_i)
        /*005c*/ 	.word	0x00000000


	//----- nvinfo : EIATTR_MIN_STACK_SIZE
	.align		4
.L_15:
        /*0060*/ 	.byte	0x04, 0x12
        /*0062*/ 	.short	(.L_17 - .L_16)
	.align		4
.L_16:
        /*0064*/ 	.word	index@(_Z9sgemm_jikPfS_S_i)
        /*0068*/ 	.word	0x00000000
.L_17:


//--------------------- .nv.compat                --------------------------
	.section	.nv.compat,"",@"SHT_CUDA_COMPAT_INFO"
	.align	4
        /*0000*/ 	.byte	0x02, 0x09, 0x00, 0x00, 0x02, 0x02, 0x01, 0x00, 0x02, 0x05, 0x05, 0x00, 0x03, 0x07, 0x01, 0x01
        /*0010*/ 	.byte	0x02, 0x03, 0x00, 0x00, 0x02, 0x06, 0x01, 0x00, 0x04, 0x0b, 0x08, 0x00, 0x09, 0x00, 0x00, 0x00
        /*0020*/ 	.byte	0x00, 0x00, 0x00, 0x00


//--------------------- .nv.info._Z10sgemm_blocPfS_S_i --------------------------
	.section	.nv.info._Z10sgemm_blocPfS_S_i,"",@"SHT_CUDA_INFO"
	.sectionflags	@""
	.align	4


	//----- nvinfo : EIATTR_CUDA_API_VERSION
	.align		4
        /*0000*/ 	.byte	0x04, 0x37
        /*0002*/ 	.short	(.L_19 - .L_18)
.L_18:
        /*0004*/ 	.word	0x00000082


	//----- nvinfo : EIATTR_KPARAM_INFO
	.align		4
.L_19:
        /*0008*/ 	.byte	0x04, 0x17
        /*000a*/ 	.short	(.L_21 - .L_20)
.L_20:
        /*000c*/ 	.word	0x00000000
        /*0010*/ 	.short	0x0003
        /*0012*/ 	.short	0x0018
        /*0014*/ 	.byte	0x00, 0xf0, 0x11, 0x00


	//----- nvinfo : EIATTR_KPARAM_INFO
	.align		4
.L_21:
        /*0018*/ 	.byte	0x04, 0x17
        /*001a*/ 	.short	(.L_23 - .L_22)
.L_22:
        /*001c*/ 	.word	0x00000000
        /*0020*/ 	.short	0x0002
        /*0022*/ 	.short	0x0010
        /*0024*/ 	.byte	0x00, 0xf5, 0x21, 0x00


	//----- nvinfo : EIATTR_KPARAM_INFO
	.align		4
.L_23:
        /*0028*/ 	.byte	0x04, 0x17
        /*002a*/ 	.short	(.L_25 - .L_24)
.L_24:
        /*002c*/ 	.word	0x00000000
        /*0030*/ 	.short	0x0001
        /*0032*/ 	.short	0x0008
        /*0034*/ 	.byte	0x00, 0xf5, 0x21, 0x00


	//----- nvinfo : EIATTR_KPARAM_INFO
	.align		4
.L_25:
        /*0038*/ 	.byte	0x04, 0x17
        /*003a*/ 	.short	(.L_27 - .L_26)
.L_26:
        /*003c*/ 	.word	0x00000000
        /*0040*/ 	.short	0x0000
        /*0042*/ 	.short	0x0000
        /*0044*/ 	.byte	0x00, 0xf5, 0x21, 0x00


	//----- nvinfo : EIATTR_SPARSE_MMA_MASK
	.align		4
.L_27:
        /*0048*/ 	.byte	0x03, 0x50
        /*004a*/ 	.short	0x0000


	//----- nvinfo : EIATTR_MAXREG_COUNT
	.align		4
        /*004c*/ 	.byte	0x03, 0x1b
        /*004e*/ 	.short	0x00ff


	//----- nvinfo : EIATTR_NUM_BARRIERS
	.align		4
        /*0050*/ 	.byte	0x02, 0x4c
        /*0052*/ 	.byte	0x01
	.zero		1


	//----- nvinfo : EIATTR_MERCURY_ISA_VERSION
	.align		4
        /*0054*/ 	.byte	0x03, 0x5f
        /*0056*/ 	.short	0x0101


	//----- nvinfo : EIATTR_VRC_CTA_INIT_COUNT
	.align		4
        /*0058*/ 	.byte	0x02, 0x4a
	.zero		1
	.zero		1


	//----- nvinfo : EIATTR_EXIT_INSTR_OFFSETS
	.align		4
        /*005c*/ 	.byte	0x04, 0x1c
        /*005e*/ 	.short	(.L_29 - .L_28)


	//   ....[0]....
.L_28:
        /*0060*/ 	.word	0x00000760


	//----- nvinfo : EIATTR_CBANK_PARAM_SIZE
	.align		4
.L_29:
        /*0064*/ 	.byte	0x03, 0x19
        /*0066*/ 	.short	0x001c


	//----- nvinfo : EIATTR_PARAM_CBANK
	.align		4
        /*0068*/ 	.byte	0x04, 0x0a
        /*006a*/ 	.short	(.L_31 - .L_30)
	.align		4
.L_30:
        /*006c*/ 	.word	index@(.nv.constant0._Z10sgemm_blocPfS_S_i)
        /*0070*/ 	.short	0x0380
        /*0072*/ 	.short	0x001c


	//----- nvinfo : EIATTR_SW_WAR
	.align		4
.L_31:
        /*0074*/ 	.byte	0x04, 0x36
        /*0076*/ 	.short	(.L_33 - .L_32)
.L_32:
        /*0078*/ 	.word	0x00000008
.L_33:


//--------------------- .nv.info._Z9sgemm_ijkPfS_S_i --------------------------
	.section	.nv.info._Z9sgemm_ijkPfS_S_i,"",@"SHT_CUDA_INFO"
	.sectionflags	@""
	.align	4


	//----- nvinfo : EIATTR_CUDA_API_VERSION
	.align		4
        /*0000*/ 	.byte	0x04, 0x37
        /*0002*/ 	.short	(.L_35 - .L_34)
.L_34:
        /*0004*/ 	.word	0x00000082


	//----- nvinfo : EIATTR_KPARAM_INFO
	.align		4
.L_35:
        /*0008*/ 	.byte	0x04, 0x17
        /*000a*/ 	.short	(.L_37 - .L_36)
.L_36:
        /*000c*/ 	.word	0x00000000
        /*0010*/ 	.short	0x0003
        /*0012*/ 	.short	0x0018
        /*0014*/ 	.byte	0x00, 0xf0, 0x11, 0x00


	//----- nvinfo : EIATTR_KPARAM_INFO
	.align		4
.L_37:
        /*0018*/ 	.byte	0x04, 0x17
        /*001a*/ 	.short	(.L_39 - .L_38)
.L_38:
        /*001c*/ 	.word	0x00000000
        /*0020*/ 	.short	0x0002
        /*0022*/ 	.short	0x0010
        /*0024*/ 	.byte	0x00, 0xf5, 0x21, 0x00


	//----- nvinfo : EIATTR_KPARAM_INFO
	.align		4
.L_39:
        /*0028*/ 	.byte	0x04, 0x17
        /*002a*/ 	.short	(.L_41 - .L_40)
.L_40:
        /*002c*/ 	.word	0x00000000
        /*0030*/ 	.short	0x0001
        /*0032*/ 	.short	0x0008
        /*0034*/ 	.byte	0x00, 0xf5, 0x21, 0x00


	//----- nvinfo : EIATTR_KPARAM_INFO
	.align		4
.L_41:
        /*0038*/ 	.byte	0x04, 0x17
        /*003a*/ 	.short	(.L_43 - .L_42)
.L_42:
        /*003c*/ 	.word	0x00000000
        /*0040*/ 	.short	0x0000
        /*0042*/ 	.short	0x0000
        /*0044*/ 	.byte	0x00, 0xf5, 0x21, 0x00


	//----- nvinfo : EIATTR_SPARSE_MMA_MASK
	.align		4
.L_43:
        /*0048*/ 	.byte	0x03, 0x50
        /*004a*/ 	.short	0x0000


	//----- nvinfo : EIATTR_MAXREG_COUNT
	.align		4
        /*004c*/ 	.byte	0x03, 0x1b
        /*004e*/ 	.short	0x00ff


	//----- nvinfo : EIATTR_MERCURY_ISA_VERSION
	.align		4
        /*0050*/ 	.byte	0x03, 0x5f
        /*0052*/ 	.short	0x0101


	//----- nvinfo : EIATTR_VRC_CTA_INIT_COUNT
	.align		4
        /*0054*/ 	.byte	0x02, 0x4a
	.zero		1
	.zero		1


	//----- nvinfo : EIATTR_EXIT_INSTR_OFFSETS
	.align		4
        /*0058*/ 	.byte	0x04, 0x1c
        /*005a*/ 	.short	(.L_45 - .L_44)


	//   ....[0]....
.L_44:
        /*005c*/ 	.word	0x000008f0


	//----- nvinfo : EIATTR_CBANK_PARAM_SIZE
	.align		4
.L_45:
        /*0060*/ 	.byte	0x03, 0x19
        /*0062*/ 	.short	0x001c


	//----- nvinfo : EIATTR_PARAM_CBANK
	.align		4
        /*0064*/ 	.byte	0x04, 0x0a
        /*0066*/ 	.short	(.L_47 - .L_46)
	.align		4
.L_46:
        /*0068*/ 	.word	index@(.nv.constant0._Z9sgemm_ijkPfS_S_i)
        /*006c*/ 	.short	0x0380
        /*006e*/ 	.short	0x001c


	//----- nvinfo : EIATTR_SW_WAR
	.align		4
.L_47:
        /*0070*/ 	.byte	0x04, 0x36
        /*0072*/ 	.short	(.L_49 - .L_48)
.L_48:
        /*0074*/ 	.word	0x00000008
.L_49:


//--------------------- .nv.info._Z9sgemm_jikPfS_S_i --------------------------
	.section	.nv.info._Z9sgemm_jikPfS_S_i,"",@"SHT_CUDA_INFO"
	.sectionflags	@""
	.align	4


	//----- nvinfo : EIATTR_CUDA_API_VERSION
	.align		4
        /*0000*/ 	.byte	0x04, 0x37
        /*0002*/ 	.short	(.L_51 - .L_50)
.L_50:
        /*0004*/ 	.word	0x00000082


	//----- nvinfo : EIATTR_KPARAM_INFO
	.align		4
.L_51:
        /*0008*/ 	.byte	0x04, 0x17
        /*000a*/ 	.short	(.L_53 - .L_52)
.L_52:
        /*000c*/ 	.word	0x00000000
        /*0010*/ 	.short	0x0003
        /*0012*/ 	.short	0x0018
        /*0014*/ 	.byte	0x00, 0xf0, 0x11, 0x00


	//----- nvinfo : EIATTR_KPARAM_INFO
	.align		4
.L_53:
        /*0018*/ 	.byte	0x04, 0x17
        /*001a*/ 	.short	(.L_55 - .L_54)
.L_54:
        /*001c*/ 	.word	0x00000000
        /*0020*/ 	.short	0x0002
        /*0022*/ 	.short	0x0010
        /*0024*/ 	.byte	0x00, 0xf5, 0x21, 0x00


	//----- nvinfo : EIATTR_KPARAM_INFO
	.align		4
.L_55:
        /*0028*/ 	.byte	0x04, 0x17
        /*002a*/ 	.short	(.L_57 - .L_56)
.L_56:
        /*002c*/ 	.word	0x00000000
        /*0030*/ 	.short	0x0001
        /*0032*/ 	.short	0x0008
        /*0034*/ 	.byte	0x00, 0xf5, 0x21, 0x00


	//----- nvinfo : EIATTR_KPARAM_INFO
	.align		4
.L_57:
        /*0038*/ 	.byte	0x04, 0x17
        /*003a*/ 	.short	(.L_59 - .L_58)
.L_58:
        /*003c*/ 	.word	0x00000000
        /*0040*/ 	.short	0x0000
        /*0042*/ 	.short	0x0000
        /*0044*/ 	.byte	0x00, 0xf5, 0x21, 0x00


	//----- nvinfo : EIATTR_SPARSE_MMA_MASK
	.align		4
.L_59:
        /*0048*/ 	.byte	0x03, 0x50
        /*004a*/ 	.short	0x0000


	//----- nvinfo : EIATTR_MAXREG_COUNT
	.align		4
        /*004c*/ 	.byte	0x03, 0x1b
        /*004e*/ 	.short	0x00ff


	//----- nvinfo : EIATTR_MERCURY_ISA_VERSION
	.align		4
        /*0050*/ 	.byte	0x03, 0x5f
        /*0052*/ 	.short	0x0101


	//----- nvinfo : EIATTR_VRC_CTA_INIT_COUNT
	.align		4
        /*0054*/ 	.byte	0x02, 0x4a
	.zero		1
	.zero		1


	//----- nvinfo : EIATTR_EXIT_INSTR_OFFSETS
	.align		4
        /*0058*/ 	.byte	0x04, 0x1c
        /*005a*/ 	.short	(.L_61 - .L_60)


	//   ....[0]....
.L_60:
        /*005c*/ 	.word	0x00000ab0


	//----- nvinfo : EIATTR_CBANK_PARAM_SIZE
	.align		4
.L_61:
        /*0060*/ 	.byte	0x03, 0x19
        /*0062*/ 	.short	0x001c


	//----- nvinfo : EIATTR_PARAM_CBANK
	.align		4
        /*0064*/ 	.byte	0x04, 0x0a
        /*0066*/ 	.short	(.L_63 - .L_62)
	.align		4
.L_62:
        /*0068*/ 	.word	index@(.nv.constant0._Z9sgemm_jikPfS_S_i)
        /*006c*/ 	.short	0x0380
        /*006e*/ 	.short	0x001c


	//----- nvinfo : EIATTR_SW_WAR
	.align		4
.L_63:
        /*0070*/ 	.byte	0x04, 0x36
        /*0072*/ 	.short	(.L_65 - .L_64)
.L_64:
        /*0074*/ 	.word	0x00000008
.L_65:


//--------------------- .nv.callgraph             --------------------------
	.section	.nv.callgraph,"",@"SHT_CUDA_CALLGRAPH"
	.align	4
	.sectionentsize	8
	.align		4
        /*0000*/ 	.word	0x00000000
	.align		4
        /*0004*/ 	.word	0xffffffff
	.align		4
        /*0008*/ 	.word	0x00000000
	.align		4
        /*000c*/ 	.word	0xfffffffe
	.align		4
        /*0010*/ 	.word	0x00000000
	.align		4
        /*0014*/ 	.word	0xfffffffd
	.align		4
        /*0018*/ 	.word	0x00000000
	.align		4
        /*001c*/ 	.word	0xfffffffc


//--------------------- .text._Z10sgemm_blocPfS_S_i --------------------------
	.section	.text._Z10sgemm_blocPfS_S_i,"ax",@progbits
	.align	128
        .global         _Z10sgemm_blocPfS_S_i
        .type           _Z10sgemm_blocPfS_S_i,@function
        .size           _Z10sgemm_blocPfS_S_i,(.L_x_13 - _Z10sgemm_blocPfS_S_i)
        .other          _Z10sgemm_blocPfS_S_i,@"STO_CUDA_ENTRY STV_DEFAULT"
_Z10sgemm_blocPfS_S_i:
.text._Z10sgemm_blocPfS_S_i:
[----:B------:R-:W-:Y:S01]  /*0000*/  LDC R1, c[0x0][0x37c] ;  /* 0x0000df00ff017b82 */ /* 0x000fe20000000800 */
[----:B------:R-:W0:Y:S07]  /*0010*/  S2R R6, SR_TID.X ;  /* 0x0000000000067919 */ /* 0x000e2e0000002100 */
[----:B------:R-:W1:Y:S01]  /*0020*/  LDC R0, c[0x0][0x398] ;  /* 0x0000e600ff007b82 */ /* 0x000e620000000800 */
[----:B------:R-:W2:Y:S01]  /*0030*/  LDCU.64 UR8, c[0x0][0x358] ;  /* 0x00006b00ff0877ac */ /* 0x000ea20008000a00 */
[----:B------:R-:W-:Y:S01]  /*0040*/  HFMA2 R11, -RZ, RZ, 0, 0 ;  /* 0x00000000ff0b7431 */ /* 0x000fe200000001ff */
[----:B------:R-:W3:Y:S05]  /*0050*/  S2R R8, SR_TID.Y ;  /* 0x0000000000087919 */ /* 0x000eea0000002200 */
[----:B------:R-:W0:Y:S08]  /*0060*/  LDC R5, c[0x0][0x360] ;  /* 0x0000d800ff057b82 */ /* 0x000e300000000800 */
[----:B------:R-:W0:Y:S08]  /*0070*/  S2UR UR4, SR_CTAID.X ;  /* 0x00000000000479c3 */ /* 0x000e300000002500 */
[----:B------:R-:W3:Y:S01]  /*0080*/  S2UR UR5, SR_CTAID.Y ;  /* 0x00000000000579c3 */ /* 0x000ee20000002600 */
[----:B-1----:R-:W-:-:S07]  /*0090*/  ISETP.GE.AND P0, PT, R0, 0x1, PT ;  /* 0x000000010000780c */ /* 0x002fce0003f06270 */
[----:B------:R-:W3:Y:S08]  /*00a0*/  LDC R3, c[0x0][0x364] ;  /* 0x0000d900ff037b82 */ /* 0x000ef00000000800 */
[----:B------:R-:W1:Y:S01]  /*00b0*/  LDC.64 R20, c[0x0][0x390] ;  /* 0x0000e400ff147b82 */ /* 0x000e620000000a00 */
[----:B0-----:R-:W-:Y:S02]  /*00c0*/  IMAD R5, R5, UR4, R6 ;  /* 0x0000000405057c24 */ /* 0x001fe4000f8e0206 */
[----:B---3--:R-:W-:-:S04]  /*00d0*/  IMAD R3, R3, UR5, R8 ;  /* 0x0000000503037c24 */ /* 0x008fc8000f8e0208 */
[----:B------:R-:W-:-:S04]  /*00e0*/  IMAD R7, R3, R0, R5 ;  /* 0x0000000003077224 */ /* 0x000fc800078e0205 */
[----:B-1----:R-:W-:Y:S01]  /*00f0*/  IMAD.WIDE R20, R7, 0x4, R20 ;  /* 0x0000000407147825 */ /* 0x002fe200078e0214 */
[----:B--2---:R-:W-:Y:S06]  /*0100*/  @!P0 BRA `(.L_x_0) ;  /* 0x0000000400908947 */ /* 0x004fec0003800000 */
[----:B------:R-:W0:Y:S01]  /*0110*/  S2UR UR6, SR_CgaCtaId ;  /* 0x00000000000679c3 */ /* 0x000e220000008800 */
[----:B------:R-:W-:Y:S01]  /*0120*/  UMOV UR4, 0x400 ;  /* 0x0000040000047882 */ /* 0x000fe20000000000 */
[-C--:B------:R-:W-:Y:S01]  /*0130*/  IMAD R2, R3, R0.reuse, R6 ;  /* 0x0000000003027224 */ /* 0x080fe200078e0206 */
[----:B------:R-:W-:Y:S01]  /*0140*/  UIADD3 UR5, UPT, UPT, UR4, 0x1000, URZ ;  /* 0x0000100004057890 */ /* 0x000fe2000fffe0ff */
[----:B------:R-:W-:Y:S01]  /*0150*/  IMAD R5, R8, R0, R5 ;  /* 0x0000000008057224 */ /* 0x000fe200078e0205 */
[----:B------:R-:W-:-:S03]  /*0160*/  MOV R11, RZ ;  /* 0x000000ff000b7202 */ /* 0x000fc60000000f00 */
[----:B------:R-:W1:Y:S08]  /*0170*/  LDC.64 R18, c[0x0][0x380] ;  /* 0x0000e000ff127b82 */ /* 0x000e700000000a00 */
[----:B------:R-:W2:Y:S01]  /*0180*/  LDC.64 R16, c[0x0][0x388] ;  /* 0x0000e200ff107b82 */ /* 0x000ea20000000a00 */
[----:B0-----:R-:W-:Y:S02]  /*0190*/  ULEA UR4, UR6, UR4, 0x18 ;  /* 0x0000000406047291 */ /* 0x001fe4000f8ec0ff */
[----:B------:R-:W-:-:S04]  /*01a0*/  ULEA UR5, UR6, UR5, 0x18 ;  /* 0x0000000506057291 */ /* 0x000fc8000f8ec0ff */
[----:B------:R-:W-:Y:S01]  /*01b0*/  LEA R7, R8, UR4, 0x7 ;  /* 0x0000000408077c11 */ /* 0x000fe2000f8e38ff */
[----:B------:R-:W-:Y:S01]  /*01c0*/  UMOV UR4, URZ ;  /* 0x000000ff00047c82 */ /* 0x000fe20008000000 */
[C---:B------:R-:W-:Y:S02]  /*01d0*/  LEA R4, R6.reuse, UR5, 0x2 ;  /* 0x0000000506047c11 */ /* 0x040fe4000f8e10ff */
[----:B------:R-:W-:Y:S02]  /*01e0*/  LEA R6, R6, R7, 0x2 ;  /* 0x0000000706067211 */ /* 0x000fe400078e10ff */
[----:B------:R-:W-:-:S07]  /*01f0*/  LEA R3, R8, R4, 0x7 ;  /* 0x0000000408037211 */ /* 0x000fce00078e38ff */
.L_x_1:
[----:B-1----:R-:W-:-:S04]  /*0200*/  IMAD.WIDE.U32 R8, R2, 0x4, R18 ;  /* 0x0000000402087825 */ /* 0x002fc800078e0012 */
[----:B--2---:R-:W-:Y:S01]  /*0210*/  IMAD.WIDE.U32 R26, R5, 0x4, R16 ;  /* 0x00000004051a7825 */ /* 0x004fe200078e0010 */
[----:B------:R-:W2:Y:S05]  /*0220*/  LDG.E R29, desc[UR8][R8.64] ;  /* 0x00000008081d7981 */ /* 0x000eaa000c1e1900 */
[----:B------:R-:W3:Y:S01]  /*0230*/  LDG.E R26, desc[UR8][R26.64] ;  /* 0x000000081a1a7981 */ /* 0x000ee2000c1e1900 */
[----:B------:R-:W-:Y:S01]  /*0240*/  UIADD3 UR4, UPT, UPT, UR4, 0x20, URZ ;  /* 0x0000002004047890 */ /* 0x000fe2000fffe0ff */
[----:B------:R-:W-:Y:S02]  /*0250*/  IADD3 R2, PT, PT, R2, 0x20, RZ ;  /* 0x0000002002027810 */ /* 0x000fe40007ffe0ff */
[----:B------:R-:W-:-:S03]  /*0260*/  LEA R5, R0, R5, 0x5 ;  /* 0x0000000500057211 */ /* 0x000fc600078e28ff */
[----:B------:R-:W-:Y:S01]  /*0270*/  ISETP.LE.AND P0, PT, R0, UR4, PT ;  /* 0x0000000400007c0c */ /* 0x000fe2000bf03270 */
[----:B--2---:R-:W-:Y:S04]  /*0280*/  STS [R6], R29 ;  /* 0x0000001d06007388 */ /* 0x004fe80000000800 */
[----:B---3--:R-:W-:Y:S01]  /*0290*/  STS [R3], R26 ;  /* 0x0000001a03007388 */ /* 0x008fe20000000800 */
[----:B------:R-:W-:Y:S06]  /*02a0*/  BAR.SYNC.DEFER_BLOCKING 0x0 ;  /* 0x0000000000007b1d */ /* 0x000fec0000010000 */
[----:B------:R-:W-:Y:S04]  /*02b0*/  LDS R10, [R4] ;  /* 0x00000000040a7984 */ /* 0x000fe80000000800 */
[----:B------:R-:W0:Y:S04]  /*02c0*/  LDS.128 R12, [R7] ;  /* 0x00000000070c7984 */ /* 0x000e280000000c00 */
[----:B------:R-:W1:Y:S04]  /*02d0*/  LDS R22, [R4+0x80] ;  /* 0x0000800004167984 */ /* 0x000e680000000800 */
[----:B------:R-:W2:Y:S04]  /*02e0*/  LDS R23, [R4+0x100] ;  /* 0x0001000004177984 */ /* 0x000ea80000000800 */
[----:B------:R-:W3:Y:S04]  /*02f0*/  LDS R24, [R4+0x180] ;  /* 0x0001800004187984 */ /* 0x000ee80000000800 */
[----:B------:R-:W-:Y:S04]  /*0300*/  LDS R25, [R4+0x200] ;  /* 0x0002000004197984 */ /* 0x000fe80000000800 */
[----:B------:R-:W-:Y:S01]  /*0310*/  LDS R26, [R4+0xb80] ;  /* 0x000b8000041a7984 */ /* 0x000fe20000000800 */
[----:B0-----:R-:W-:-:S03]  /*0320*/  FFMA R12, R12, R10, R11 ;  /* 0x0000000a0c0c7223 */ /* 0x001fc6000000000b */
[----:B------:R-:W0:Y:S01]  /*0330*/  LDS.128 R8, [R7+0x10] ;  /* 0x0000100007087984 */ /* 0x000e220000000c00 */
[----:B-1----:R-:W-:-:S03]  /*0340*/  FFMA R12, R22, R13, R12 ;  /* 0x0000000d160c7223 */ /* 0x002fc6000000000c */
[----:B------:R-:W1:Y:S01]  /*0350*/  LDS R22, [R4+0x280] ;  /* 0x0002800004167984 */ /* 0x000e620000000800 */
[----:B--2---:R-:W-:-:S03]  /*0360*/  FFMA R13, R23, R14, R12 ;  /* 0x0000000e170d7223 */ /* 0x004fc6000000000c */
[----:B------:R-:W2:Y:S01]  /*0370*/  LDS R23, [R4+0x300] ;  /* 0x0003000004177984 */ /* 0x000ea20000000800 */
[----:B---3--:R-:W-:-:S03]  /*0380*/  FFMA R13, R24, R15, R13 ;  /* 0x0000000f180d7223 */ /* 0x008fc6000000000d */
[----:B------:R-:W3:Y:S01]  /*0390*/  LDS R24, [R4+0x380] ;  /* 0x0003800004187984 */ /* 0x000ee20000000800 */
[----:B0-----:R-:W-:-:S03]  /*03a0*/  FFMA R27, R8, R25, R13 ;  /* 0x00000019081b7223 */ /* 0x001fc6000000000d */
[----:B------:R-:W-:Y:S01]  /*03b0*/  LDS R25, [R4+0x400] ;  /* 0x0004000004197984 */ /* 0x000fe20000000800 */
[----:B-1----:R-:W-:-:S03]  /*03c0*/  FFMA R8, R22, R9, R27 ;  /* 0x0000000916087223 */ /* 0x002fc6000000001b */
[----:B------:R-:W0:Y:S01]  /*03d0*/  LDS.128 R12, [R7+0x20] ;  /* 0x00002000070c7984 */ /* 0x000e220000000c00 */
[----:B--2---:R-:W-:-:S03]  /*03e0*/  FFMA R9, R23, R10, R8 ;  /* 0x0000000a17097223 */ /* 0x004fc60000000008 */
[----:B------:R-:W1:Y:S01]  /*03f0*/  LDS R22, [R4+0x480] ;  /* 0x0004800004167984 */ /* 0x000e620000000800 */
[----:B---3--:R-:W-:-:S03]  /*0400*/  FFMA R9, R24, R11, R9 ;  /* 0x0000000b18097223 */ /* 0x008fc60000000009 */
[----:B------:R-:W2:Y:S04]  /*0410*/  LDS R23, [R4+0x500] ;  /* 0x0005000004177984 */ /* 0x000ea80000000800 */
        /* <DEDUP_REMOVED lines=27> */
[----:B------:R-:W-:Y:S01]  /*05d0*/  LDS R24, [R4+0xc80] ;  /* 0x000c800004187984 */ /* 0x000fe20000000800 */
[----:B0-----:R-:W-:-:S03]  /*05e0*/  FFMA R27, R8, R25, R13 ;  /* 0x00000019081b7223 */ /* 0x001fc6000000000d */
[----:B------:R-:W-:Y:S01]  /*05f0*/  LDS R25, [R4+0xc00] ;  /* 0x000c000004197984 */ /* 0x000fe20000000800 */
[----:B-1----:R-:W-:-:S03]  /*0600*/  FFMA R22, R22, R9, R27 ;  /* 0x0000000916167223 */ /* 0x002fc6000000001b */
[----:B------:R-:W0:Y:S01]  /*0610*/  LDS.128 R12, [R7+0x60] ;  /* 0x00006000070c7984 */ /* 0x000e220000000c00 */
[----:B--2---:R-:W-:-:S03]  /*0620*/  FFMA R9, R23, R10, R22 ;  /* 0x0000000a17097223 */ /* 0x004fc60000000016 */
[----:B------:R-:W1:Y:S01]  /*0630*/  LDS R23, [R4+0xd00] ;  /* 0x000d000004177984 */ /* 0x000e620000000800 */
[----:B------:R-:W-:-:S03]  /*0640*/  FFMA R9, R26, R11, R9 ;  /* 0x0000000b1a097223 */ /* 0x000fc60000000009 */
[----:B------:R-:W2:Y:S01]  /*0650*/  LDS R22, [R4+0xd80] ;  /* 0x000d800004167984 */ /* 0x000ea20000000800 */
[----:B0-----:R-:W-:-:S03]  /*0660*/  FFMA R27, R12, R25, R9 ;  /* 0x000000190c1b7223 */ /* 0x001fc60000000009 */
[----:B------:R-:W-:Y:S01]  /*0670*/  LDS R25, [R4+0xe00] ;  /* 0x000e000004197984 */ /* 0x000fe20000000800 */
[----:B------:R-:W-:-:S03]  /*0680*/  FFMA R24, R24, R13, R27 ;  /* 0x0000000d18187223 */ /* 0x000fc6000000001b */
[----:B------:R-:W0:Y:S01]  /*0690*/  LDS.128 R8, [R7+0x70] ;  /* 0x0000700007087984 */ /* 0x000e220000000c00 */
[----:B-1----:R-:W-:-:S03]  /*06a0*/  FFMA R23, R23, R14, R24 ;  /* 0x0000000e17177223 */ /* 0x002fc60000000018 */
[----:B------:R-:W1:Y:S01]  /*06b0*/  LDS R27, [R4+0xe80] ;  /* 0x000e8000041b7984 */ /* 0x000e620000000800 */
[----:B--2---:R-:W-:-:S03]  /*06c0*/  FFMA R15, R22, R15, R23 ;  /* 0x0000000f160f7223 */ /* 0x004fc60000000017 */
[----:B------:R-:W2:Y:S04]  /*06d0*/  LDS R13, [R4+0xf00] ;  /* 0x000f0000040d7984 */ /* 0x000ea80000000800 */
[----:B------:R-:W3:Y:S01]  /*06e0*/  LDS R12, [R4+0xf80] ;  /* 0x000f8000040c7984 */ /* 0x000ee20000000800 */
[----:B0-----:R-:W-:-:S04]  /*06f0*/  FFMA R8, R8, R25, R15 ;  /* 0x0000001908087223 */ /* 0x001fc8000000000f */
[----:B-1----:R-:W-:-:S04]  /*0700*/  FFMA R8, R27, R9, R8 ;  /* 0x000000091b087223 */ /* 0x002fc80000000008 */
[----:B--2---:R-:W-:-:S04]  /*0710*/  FFMA R13, R13, R10, R8 ;  /* 0x0000000a0d0d7223 */ /* 0x004fc80000000008 */
[----:B---3--:R-:W-:Y:S01]  /*0720*/  FFMA R11, R12, R11, R13 ;  /* 0x0000000b0c0b7223 */ /* 0x008fe2000000000d */
[----:B------:R-:W-:Y:S06]  /*0730*/  BAR.SYNC.DEFER_BLOCKING 0x0 ;  /* 0x0000000000007b1d */ /* 0x000fec0000010000 */
[----:B------:R-:W-:Y:S05]  /*0740*/  @!P0 BRA `(.L_x_1) ;  /* 0xfffffff800ac8947 */ /* 0x000fea000383ffff */
.L_x_0:
[----:B------:R-:W-:Y:S01]  /*0750*/  STG.E desc[UR8][R20.64], R11 ;  /* 0x0000000b14007986 */ /* 0x000fe2000c101908 */
[----:B------:R-:W-:Y:S05]  /*0760*/  EXIT ;  /* 0x000000000000794d */ /* 0x000fea0003800000 */
.L_x_2:
[----:B------:R-:W-:-:S00]  /*0770*/  BRA `(.L_x_2) ;  /* 0xfffffffc00fc7947 */ /* 0x000fc0000383ffff */
[----:B------:R-:W-:-:S00]  /*0780*/  NOP ;  /* 0x0000000000007918 */ /* 0x000fc00000000000 */
[----:B------:R-:W-:-:S00]  /*0790*/  NOP ;  /* 0x0000000000007918 */ /* 0x000fc00000000000 */
[----:B------:R-:W-:-:S00]  /*07a0*/  NOP ;  /* 0x0000000000007918 */ /* 0x000fc00000000000 */
[----:B------:R-:W-:-:S00]  /*07b0*/  NOP ;  /* 0x0000000000007918 */ /* 0x000fc00000000000 */
[----:B------:R-:W-:-:S00]  /*07c0*/  NOP ;  /* 0x0000000000007918 */ /* 0x000fc00000000000 */
[----:B------:R-:W-:-:S00]  /*07d0*/  NOP ;  /* 0x0000000000007918 */ /* 0x000fc00000000000 */
[----:B------:R-:W-:-:S00]  /*07e0*/  NOP ;  /* 0x0000000000007918 */ /* 0x000fc00000000000 */
[----:B------:R-:W-:-:S00]  /*07f0*/  NOP ;  /* 0x0000000000007918 */ /* 0x000fc00000000000 */
.L_x_13:


//--------------------- .text._Z9sgemm_ijkPfS_S_i --------------------------
	.section	.text._Z9sgemm_ijkPfS_S_i,"ax",@progbits
	.align	128
        .global         _Z9sgemm_ijkPfS_S_i
        .type           _Z9sgemm_ijkPfS_S_i,@function
        .size           _Z9sgemm_ijkPfS_S_i,(.L_x_14 - _Z9sgemm_ijkPfS_S_i)
        .other          _Z9sgemm_ijkPfS_S_i,@"STO_CUDA_ENTRY STV_DEFAULT"
_Z9sgemm_ijkPfS_S_i:
.text._Z9sgemm_ijkPfS_S_i:
[----:B------:R-:W-:Y:S08]  /*0000*/  LDC R1, c[0x0][0x37c] ;  /* 0x0000df00ff017b82 */ /* 0x000ff00000000800 */
[----:B------:R-:W0:Y:S01]  /*0010*/  LDC R0, c[0x0][0x398] ;  /* 0x0000e600ff007b82 */ /* 0x000e220000000800 */
[----:B------:R-:W1:Y:S01]  /*0020*/  S2R R2, SR_TID.X ;  /* 0x0000000000027919 */ /* 0x000e620000002100 */
[----:B------:R-:W2:Y:S01]  /*0030*/  LDCU.64 UR6, c[0x0][0x358] ;  /* 0x00006b00ff0677ac */ /* 0x000ea20008000a00 */
[----:B------:R-:W-:Y:S01]  /*0040*/  HFMA2 R20, -RZ, RZ, 0, 0 ;  /* 0x00000000ff147431 */ /* 0x000fe200000001ff */
[----:B------:R-:W3:Y:S04]  /*0050*/  S2R R11, SR_TID.Y ;  /* 0x00000000000b7919 */ /* 0x000ee80000002200 */
[----:B------:R-:W4:Y:S08]  /*0060*/  S2UR UR4, SR_CTAID.Y ;  /* 0x00000000000479c3 */ /* 0x000f300000002600 */
[----:B------:R-:W1:Y:S01]  /*0070*/  LDC R3, c[0x0][0x360] ;  /* 0x0000d800ff037b82 */ /* 0x000e620000000800 */
[----:B------:R-:W4:Y:S07]  /*0080*/  LDCU UR5, c[0x0][0x364] ;  /* 0x00006c80ff0577ac */ /* 0x000f2e0008000800 */
[----:B------:R-:W1:Y:S01]  /*0090*/  S2UR UR8, SR_CTAID.X ;  /* 0x00000000000879c3 */ /* 0x000e620000002500 */
[----:B0-----:R-:W-:Y:S01]  /*00a0*/  ISETP.GE.AND P0, PT, R0, 0x1, PT ;  /* 0x000000010000780c */ /* 0x001fe20003f06270 */
[----:B----4-:R-:W-:-:S06]  /*00b0*/  UIMAD UR4, UR4, UR5, URZ ;  /* 0x00000005040472a4 */ /* 0x010fcc000f8e02ff */
[----:B---3--:R-:W-:Y:S01]  /*00c0*/  IADD3 R7, PT, PT, R11, UR4, RZ ;  /* 0x000000040b077c10 */ /* 0x008fe2000fffe0ff */
[----:B-1----:R-:W-:-:S05]  /*00d0*/  IMAD R3, R3, UR8, R2 ;  /* 0x0000000803037c24 */ /* 0x002fca000f8e0202 */
[----:B--2---:R-:W-:Y:S05]  /*00e0*/  @!P0 BRA `(.L_x_3) ;  /* 0x0000000400f08947 */ /* 0x004fea0003800000 */
[C---:B------:R-:W-:Y:S01]  /*00f0*/  ISETP.GE.U32.AND P1, PT, R0.reuse, 0x8, PT ;  /* 0x000000080000780c */ /* 0x040fe20003f26070 */
[----:B------:R-:W-:Y:S01]  /*0100*/  IMAD R4, R3, R0, RZ ;  /* 0x0000000003047224 */ /* 0x000fe200078e02ff */
[----:B------:R-:W-:Y:S02]  /*0110*/  LOP3.LUT R2, R0, 0x7, RZ, 0xc0, !PT ;  /* 0x0000000700027812 */ /* 0x000fe400078ec0ff */
[----:B------:R-:W-:Y:S02]  /*0120*/  MOV R20, RZ ;  /* 0x000000ff00147202 */ /* 0x000fe40000000f00 */
[----:B------:R-:W-:Y:S02]  /*0130*/  ISETP.NE.AND P0, PT, R2, RZ, PT ;  /* 0x000000ff0200720c */ /* 0x000fe40003f05270 */
[----:B------:R-:W-:-:S05]  /*0140*/  MOV R9, RZ ;  /* 0x000000ff00097202 */ /* 0x000fca0000000f00 */
[----:B------:R-:W-:Y:S06]  /*0150*/  @!P1 BRA `(.L_x_4) ;  /* 0x0000000000ec9947 */ /* 0x000fec0003800000 */
[C---:B------:R-:W-:Y:S01]  /*0160*/  LOP3.LUT R9, R0.reuse, 0x7ffffff8, RZ, 0xc0, !PT ;  /* 0x7ffffff800097812 */ /* 0x040fe200078ec0ff */
[C---:B------:R-:W-:Y:S01]  /*0170*/  IMAD R13, R0.reuse, 0x3, R7 ;  /* 0x00000003000d7824 */ /* 0x040fe200078e0207 */
[C---:B------:R-:W-:Y:S01]  /*0180*/  IADD3 R11, PT, PT, R0.reuse, UR4, R11 ;  /* 0x00000004000b7c10 */ /* 0x040fe2000fffe00b */
[C-C-:B------:R-:W-:Y:S01]  /*0190*/  IMAD R29, R0.reuse, 0x5, R7.reuse ;  /* 0x00000005001d7824 */ /* 0x140fe200078e0207 */
[CC--:B------:R-:W-:Y:S01]  /*01a0*/  LEA R5, R0.reuse, R7.reuse, 0x1 ;  /* 0x0000000700057211 */ /* 0x0c0fe200078e08ff */
[C-C-:B------:R-:W-:Y:S01]  /*01b0*/  IMAD R6, R0.reuse, 0x6, R7.reuse ;  /* 0x0000000600067824 */ /* 0x140fe200078e0207 */
[C---:B------:R-:W-:Y:S01]  /*01c0*/  LEA R15, R0.reuse, R7, 0x2 ;  /* 0x00000007000f7211 */ /* 0x040fe200078e10ff */
[----:B------:R-:W-:Y:S01]  /*01d0*/  IMAD R8, R0, 0x7, R7 ;  /* 0x0000000700087824 */ /* 0x000fe200078e0207 */
[----:B------:R-:W-:Y:S02]  /*01e0*/  MOV R20, RZ ;  /* 0x000000ff00147202 */ /* 0x000fe40000000f00 */
[----:B------:R-:W-:-:S02]  /*01f0*/  MOV R14, R4 ;  /* 0x00000004000e7202 */ /* 0x000fc40000000f00 */
[----:B------:R-:W-:Y:S02]  /*0200*/  MOV R10, R7 ;  /* 0x00000007000a7202 */ /* 0x000fe40000000f00 */
[----:B------:R-:W-:-:S07]  /*0210*/  IADD3 R12, PT, PT, -R9, RZ, RZ ;  /* 0x000000ff090c7210 */ /* 0x000fce0007ffe1ff */
.L_x_5:
[----:B------:R-:W0:Y:S08]  /*0220*/  LDC.64 R18, c[0x0][0x388] ;  /* 0x0000e200ff127b82 */ /* 0x000e300000000a00 */
[----:B------:R-:W1:Y:S01]  /*0230*/  LDC.64 R16, c[0x0][0x380] ;  /* 0x0000e000ff107b82 */ /* 0x000e620000000a00 */
[----:B0-----:R-:W-:-:S06]  /*0240*/  IMAD.WIDE.U32 R22, R10, 0x4, R18 ;  /* 0x000000040a167825 */ /* 0x001fcc00078e0012 */
[----:B------:R-:W2:Y:S01]  /*0250*/  LDG.E R22, desc[UR6][R22.64] ;  /* 0x0000000616167981 */ /* 0x000ea2000c1e1900 */
[----:B-1----:R-:W-:-:S05]  /*0260*/  IMAD.WIDE R16, R14, 0x4, R16 ;  /* 0x000000040e107825 */ /* 0x002fca00078e0210 */
[----:B------:R-:W2:Y:S01]  /*0270*/  LDG.E R21, desc[UR6][R16.64] ;  /* 0x0000000610157981 */ /* 0x000ea2000c1e1900 */
[----:B------:R-:W-:-:S03]  /*0280*/  IMAD.WIDE.U32 R26, R11, 0x4, R18 ;  /* 0x000000040b1a7825 */ /* 0x000fc600078e0012 */
[----:B------:R-:W3:Y:S01]  /*0290*/  LDG.E R23, desc[UR6][R16.64+0x8] ;  /* 0x0000080610177981 */ /* 0x000ee2000c1e1900 */
[----:B------:R-:W-:-:S03]  /*02a0*/  IMAD.WIDE.U32 R24, R5, 0x4, R18 ;  /* 0x0000000405187825 */ /* 0x000fc600078e0012 */
[----:B------:R-:W4:Y:S04]  /*02b0*/  LDG.E R26, desc[UR6][R26.64] ;  /* 0x000000061a1a7981 */ /* 0x000f28000c1e1900 */
[----:B------:R-:W3:Y:S04]  /*02c0*/  LDG.E R24, desc[UR6][R24.64] ;  /* 0x0000000618187981 */ /* 0x000ee8000c1e1900 */
[----:B------:R-:W5:Y:S01]  /*02d0*/  LDG.E R27, desc[UR6][R16.64+0x10] ;  /* 0x00001006101b7981 */ /* 0x000f62000c1e1900 */
[----:B--2---:R-:W-:-:S03]  /*02e0*/  FFMA R21, R21, R22, R20 ;  /* 0x0000001615157223 */ /* 0x004fc60000000014 */
[----:B------:R-:W4:Y:S02]  /*02f0*/  LDG.E R20, desc[UR6][R16.64+0x4] ;  /* 0x0000040610147981 */ /* 0x000f24000c1e1900 */
[----:B----4-:R-:W-:Y:S01]  /*0300*/  FFMA R28, R20, R26, R21 ;  /* 0x0000001a141c7223 */ /* 0x010fe20000000015 */
[----:B------:R-:W-:-:S04]  /*0310*/  IMAD.WIDE.U32 R20, R13, 0x4, R18 ;  /* 0x000000040d147825 */ /* 0x000fc800078e0012 */
[----:B---3--:R-:W-:Y:S01]  /*0320*/  FFMA R28, R23, R24, R28 ;  /* 0x00000018171c7223 */ /* 0x008fe2000000001c */
[--C-:B------:R-:W-:Y:S01]  /*0330*/  IMAD.WIDE.U32 R22, R15, 0x4, R18.reuse ;  /* 0x000000040f167825 */ /* 0x100fe200078e0012 */
[----:B------:R-:W2:Y:S05]  /*0340*/  LDG.E R20, desc[UR6][R20.64] ;  /* 0x0000000614147981 */ /* 0x000eaa000c1e1900 */
[----:B------:R-:W5:Y:S04]  /*0350*/  LDG.E R22, desc[UR6][R22.64] ;  /* 0x0000000616167981 */ /* 0x000f68000c1e1900 */
[----:B------:R-:W2:Y:S01]  /*0360*/  LDG.E R21, desc[UR6][R16.64+0xc] ;  /* 0x00000c0610157981 */ /* 0x000ea2000c1e1900 */
[----:B------:R-:W-:-:S03]  /*0370*/  IMAD.WIDE.U32 R24, R29, 0x4, R18 ;  /* 0x000000041d187825 */ /* 0x000fc600078e0012 */
[----:B------:R-:W3:Y:S04]  /*0380*/  LDG.E R23, desc[UR6][R16.64+0x1c] ;  /* 0x00001c0610177981 */ /* 0x000ee8000c1e1900 */
[----:B------:R-:W4:Y:S01]  /*0390*/  LDG.E R24, desc[UR6][R24.64] ;  /* 0x0000000618187981 */ /* 0x000f22000c1e1900 */
[----:B--2---:R-:W-:-:S03]  /*03a0*/  FFMA R28, R21, R20, R28 ;  /* 0x00000014151c7223 */ /* 0x004fc6000000001c */
[----:B------:R-:W4:Y:S01]  /*03b0*/  LDG.E R21, desc[UR6][R16.64+0x14] ;  /* 0x0000140610157981 */ /* 0x000f22000c1e1900 */
[----:B-----5:R-:W-:Y:S01]  /*03c0*/  FFMA R28, R27, R22, R28 ;  /* 0x000000161b1c7223 */ /* 0x020fe2000000001c */
[--C-:B------:R-:W-:Y:S02]  /*03d0*/  IMAD.WIDE.U32 R26, R6, 0x4, R18.reuse ;  /* 0x00000004061a7825 */ /* 0x100fe400078e0012 */
[----:B------:R-:W2:Y:S02]  /*03e0*/  LDG.E R20, desc[UR6][R16.64+0x18] ;  /* 0x0000180610147981 */ /* 0x000ea4000c1e1900 */
[----:B------:R-:W-:Y:S02]  /*03f0*/  IMAD.WIDE.U32 R18, R8, 0x4, R18 ;  /* 0x0000000408127825 */ /* 0x000fe400078e0012 */
[----:B------:R-:W2:Y:S04]  /*0400*/  LDG.E R26, desc[UR6][R26.64] ;  /* 0x000000061a1a7981 */ /* 0x000ea8000c1e1900 */
[----:B------:R-:W3:Y:S01]  /*0410*/  LDG.E R18, desc[UR6][R18.64] ;  /* 0x0000000612127981 */ /* 0x000ee2000c1e1900 */
[----:B------:R-:W-:-:S04]  /*0420*/  IADD3 R12, PT, PT, R12, 0x8, RZ ;  /* 0x000000080c0c7810 */ /* 0x000fc80007ffe0ff */
[----:B------:R-:W-:Y:S02]  /*0430*/  ISETP.NE.AND P1, PT, R12, RZ, PT ;  /* 0x000000ff0c00720c */ /* 0x000fe40003f25270 */
[C---:B------:R-:W-:Y:S02]  /*0440*/  LEA R11, R0.reuse, R11, 0x3 ;  /* 0x0000000b000b7211 */ /* 0x040fe400078e18ff */
[C---:B------:R-:W-:Y:S02]  /*0450*/  LEA R5, R0.reuse, R5, 0x3 ;  /* 0x0000000500057211 */ /* 0x040fe400078e18ff */
[C---:B------:R-:W-:Y:S02]  /*0460*/  LEA R13, R0.reuse, R13, 0x3 ;  /* 0x0000000d000d7211 */ /* 0x040fe400078e18ff */
[C---:B------:R-:W-:Y:S02]  /*0470*/  LEA R15, R0.reuse, R15, 0x3 ;  /* 0x0000000f000f7211 */ /* 0x040fe400078e18ff */
[----:B------:R-:W-:-:S02]  /*0480*/  LEA R29, R0, R29, 0x3 ;  /* 0x0000001d001d7211 */ /* 0x000fc400078e18ff */
[C---:B------:R-:W-:Y:S02]  /*0490*/  LEA R6, R0.reuse, R6, 0x3 ;  /* 0x0000000600067211 */ /* 0x040fe400078e18ff */
[C---:B------:R-:W-:Y:S02]  /*04a0*/  LEA R8, R0.reuse, R8, 0x3 ;  /* 0x0000000800087211 */ /* 0x040fe400078e18ff */
[----:B------:R-:W-:Y:S02]  /*04b0*/  LEA R10, R0, R10, 0x3 ;  /* 0x0000000a000a7211 */ /* 0x000fe400078e18ff */
[----:B------:R-:W-:Y:S01]  /*04c0*/  IADD3 R14, PT, PT, R14, 0x8, RZ ;  /* 0x000000080e0e7810 */ /* 0x000fe20007ffe0ff */
[----:B----4-:R-:W-:-:S04]  /*04d0*/  FFMA R21, R21, R24, R28 ;  /* 0x0000001815157223 */ /* 0x010fc8000000001c */
[----:B--2---:R-:W-:-:S04]  /*04e0*/  FFMA R20, R20, R26, R21 ;  /* 0x0000001a14147223 */ /* 0x004fc80000000015 */
[----:B---3--:R-:W-:Y:S01]  /*04f0*/  FFMA R20, R23, R18, R20 ;  /* 0x0000001217147223 */ /* 0x008fe20000000014 */
[----:B------:R-:W-:Y:S06]  /*0500*/  @P1 BRA `(.L_x_5) ;  /* 0xfffffffc00441947 */ /* 0x000fec000383ffff */
.L_x_4:
[----:B------:R-:W-:Y:S05]  /*0510*/  @!P0 BRA `(.L_x_3) ;  /* 0x0000000000e48947 */ /* 0x000fea0003800000 */
[----:B------:R-:W-:Y:S02]  /*0520*/  ISETP.GE.U32.AND P0, PT, R2, 0x4, PT ;  /* 0x000000040200780c */ /* 0x000fe40003f06070 */
[----:B------:R-:W-:-:S04]  /*0530*/  LOP3.LUT R6, R0, 0x3, RZ, 0xc0, !PT ;  /* 0x0000000300067812 */ /* 0x000fc800078ec0ff */
[----:B------:R-:W-:-:S07]  /*0540*/  ISETP.NE.AND P1, PT, R6, RZ, PT ;  /* 0x000000ff0600720c */ /* 0x000fce0003f25270 */
[----:B------:R-:W-:Y:S06]  /*0550*/  @!P0 BRA `(.L_x_6) ;  /* 0x0000000000648947 */ /* 0x000fec0003800000 */
[----:B------:R-:W0:Y:S01]  /*0560*/  LDC.64 R10, c[0x0][0x388] ;  /* 0x0000e200ff0a7b82 */ /* 0x000e220000000a00 */
[----:B------:R-:W-:Y:S01]  /*0570*/  IMAD R17, R9, R0, R7 ;  /* 0x0000000009117224 */ /* 0x000fe200078e0207 */
[----:B------:R-:W-:-:S04]  /*0580*/  IADD3 R5, PT, PT, R4, R9, RZ ;  /* 0x0000000904057210 */ /* 0x000fc80007ffe0ff */
[-C--:B------:R-:W-:Y:S02]  /*0590*/  IADD3 R19, PT, PT, R17, R0.reuse, RZ ;  /* 0x0000000011137210 */ /* 0x080fe40007ffe0ff */
[----:B------:R-:W1:Y:S02]  /*05a0*/  LDC.64 R12, c[0x0][0x380] ;  /* 0x0000e000ff0c7b82 */ /* 0x000e640000000a00 */
[----:B------:R-:W-:Y:S01]  /*05b0*/  IADD3 R21, PT, PT, R19, R0, RZ ;  /* 0x0000000013157210 */ /* 0x000fe20007ffe0ff */
[----:B0-----:R-:W-:-:S04]  /*05c0*/  IMAD.WIDE.U32 R16, R17, 0x4, R10 ;  /* 0x0000000411107825 */ /* 0x001fc800078e000a */
[----:B------:R-:W-:Y:S02]  /*05d0*/  IMAD.WIDE.U32 R18, R19, 0x4, R10 ;  /* 0x0000000413127825 */ /* 0x000fe400078e000a */
[----:B------:R-:W2:Y:S02]  /*05e0*/  LDG.E R16, desc[UR6][R16.64] ;  /* 0x0000000610107981 */ /* 0x000ea4000c1e1900 */
[----:B-1----:R-:W-:Y:S02]  /*05f0*/  IMAD.WIDE R12, R5, 0x4, R12 ;  /* 0x00000004050c7825 */ /* 0x002fe400078e020c */
[----:B------:R-:W3:Y:S02]  /*0600*/  LDG.E R18, desc[UR6][R18.64] ;  /* 0x0000000612127981 */ /* 0x000ee4000c1e1900 */
[C-C-:B------:R-:W-:Y:S01]  /*0610*/  IMAD.WIDE.U32 R14, R21.reuse, 0x4, R10.reuse ;  /* 0x00000004150e7825 */ /* 0x140fe200078e000a */
[----:B------:R-:W-:Y:S01]  /*0620*/  IADD3 R21, PT, PT, R21, R0, RZ ;  /* 0x0000000015157210 */ /* 0x000fe20007ffe0ff */
[----:B------:R-:W2:Y:S04]  /*0630*/  LDG.E R5, desc[UR6][R12.64] ;  /* 0x000000060c057981 */ /* 0x000ea8000c1e1900 */
[----:B------:R-:W3:Y:S01]  /*0640*/  LDG.E R2, desc[UR6][R12.64+0x4] ;  /* 0x000004060c027981 */ /* 0x000ee2000c1e1900 */
[----:B------:R-:W-:-:S03]  /*0650*/  IMAD.WIDE.U32 R10, R21, 0x4, R10 ;  /* 0x00000004150a7825 */ /* 0x000fc600078e000a */
[----:B------:R-:W4:Y:S04]  /*0660*/  LDG.E R14, desc[UR6][R14.64] ;  /* 0x000000060e0e7981 */ /* 0x000f28000c1e1900 */
[----:B------:R-:W4:Y:S04]  /*0670*/  LDG.E R21, desc[UR6][R12.64+0x8] ;  /* 0x000008060c157981 */ /* 0x000f28000c1e1900 */
[----:B------:R-:W5:Y:S04]  /*0680*/  LDG.E R23, desc[UR6][R12.64+0xc] ;  /* 0x00000c060c177981 */ /* 0x000f68000c1e1900 */
[----:B------:R-:W5:Y:S01]  /*0690*/  LDG.E R10, desc[UR6][R10.64] ;  /* 0x000000060a0a7981 */ /* 0x000f62000c1e1900 */
[----:B------:R-:W-:Y:S01]  /*06a0*/  IADD3 R9, PT, PT, R9, 0x4, RZ ;  /* 0x0000000409097810 */ /* 0x000fe20007ffe0ff */
[----:B--2---:R-:W-:-:S04]  /*06b0*/  FFMA R5, R5, R16, R20 ;  /* 0x0000001005057223 */ /* 0x004fc80000000014 */
[----:B---3--:R-:W-:-:S04]  /*06c0*/  FFMA R2, R2, R18, R5 ;  /* 0x0000001202027223 */ /* 0x008fc80000000005 */
[----:B----4-:R-:W-:-:S04]  /*06d0*/  FFMA R2, R21, R14, R2 ;  /* 0x0000000e15027223 */ /* 0x010fc80000000002 */
[----:B-----5:R-:W-:-:S07]  /*06e0*/  FFMA R20, R23, R10, R2 ;  /* 0x0000000a17147223 */ /* 0x020fce0000000002 */
.L_x_6:
[----:B------:R-:W-:Y:S05]  /*06f0*/  @!P1 BRA `(.L_x_3) ;  /* 0x00000000006c9947 */ /* 0x000fea0003800000 */
[----:B------:R-:W0:Y:S01]  /*0700*/  LDC.64 R18, c[0x0][0x388] ;  /* 0x0000e200ff127b82 */ /* 0x000e220000000a00 */
[----:B------:R-:W-:Y:S02]  /*0710*/  ISETP.NE.AND P0, PT, R6, 0x1, PT ;  /* 0x000000010600780c */ /* 0x000fe40003f05270 */
[----:B------:R-:W-:-:S04]  /*0720*/  LOP3.LUT R2, R0, 0x1, RZ, 0xc0, !PT ;  /* 0x0000000100027812 */ /* 0x000fc800078ec0ff */
[----:B------:R-:W-:Y:S01]  /*0730*/  ISETP.NE.U32.AND P1, PT, R2, 0x1, PT ;  /* 0x000000010200780c */ /* 0x000fe20003f25070 */
[----:B------:R-:W1:Y:S06]  /*0740*/  LDC.64 R10, c[0x0][0x380] ;  /* 0x0000e000ff0a7b82 */ /* 0x000e6c0000000a00 */
[C---:B------:R-:W-:Y:S01]  /*0750*/  @P0 IMAD R17, R9.reuse, R0, R7 ;  /* 0x0000000009110224 */ /* 0x040fe200078e0207 */
[----:B------:R-:W-:Y:S01]  /*0760*/  @P0 IADD3 R5, PT, PT, R4, R9, RZ ;  /* 0x0000000904050210 */ /* 0x000fe20007ffe0ff */
[----:B------:R-:W2:Y:S01]  /*0770*/  LDC.64 R14, c[0x0][0x380] ;  /* 0x0000e000ff0e7b82 */ /* 0x000ea20000000a00 */
[----:B------:R-:W-:-:S02]  /*0780*/  @P0 IADD3 R9, PT, PT, R9, 0x2, RZ ;  /* 0x0000000209090810 */ /* 0x000fc40007ffe0ff */
[----:B------:R-:W-:-:S05]  /*0790*/  @P0 IADD3 R21, PT, PT, R17, R0, RZ ;  /* 0x0000000011150210 */ /* 0x000fca0007ffe0ff */
[----:B------:R-:W3:Y:S01]  /*07a0*/  LDC.64 R12, c[0x0][0x388] ;  /* 0x0000e200ff0c7b82 */ /* 0x000ee20000000a00 */
[----:B0-----:R-:W-:-:S04]  /*07b0*/  @P0 IMAD.WIDE.U32 R16, R17, 0x4, R18 ;  /* 0x0000000411100825 */ /* 0x001fc800078e0012 */
[----:B------:R-:W-:Y:S02]  /*07c0*/  @P0 IMAD.WIDE.U32 R18, R21, 0x4, R18 ;  /* 0x0000000415120825 */ /* 0x000fe400078e0012 */
[----:B------:R-:W4:Y:S02]  /*07d0*/  @P0 LDG.E R16, desc[UR6][R16.64] ;  /* 0x0000000610100981 */ /* 0x000f24000c1e1900 */
[----:B-1----:R-:W-:Y:S01]  /*07e0*/  @P0 IMAD.WIDE R10, R5, 0x4, R10 ;  /* 0x00000004050a0825 */ /* 0x002fe200078e020a */
[----:B------:R-:W-:Y:S01]  /*07f0*/  @!P1 IADD3 R5, PT, PT, R4, R9, RZ ;  /* 0x0000000904059210 */ /* 0x000fe20007ffe0ff */
[----:B------:R-:W5:Y:S02]  /*0800*/  @P0 LDG.E R18, desc[UR6][R18.64] ;  /* 0x0000000612120981 */ /* 0x000f64000c1e1900 */
[----:B------:R-:W-:Y:S02]  /*0810*/  @!P1 IMAD R9, R9, R0, R7 ;  /* 0x0000000009099224 */ /* 0x000fe400078e0207 */
[----:B------:R-:W4:Y:S01]  /*0820*/  @P0 LDG.E R21, desc[UR6][R10.64] ;  /* 0x000000060a150981 */ /* 0x000f22000c1e1900 */
[----:B--2---:R-:W-:-:S03]  /*0830*/  @!P1 IMAD.WIDE R14, R5, 0x4, R14 ;  /* 0x00000004050e9825 */ /* 0x004fc600078e020e */
[----:B------:R-:W5:Y:S04]  /*0840*/  @P0 LDG.E R2, desc[UR6][R10.64+0x4] ;  /* 0x000004060a020981 */ /* 0x000f68000c1e1900 */
[----:B------:R-:W2:Y:S01]  /*0850*/  @!P1 LDG.E R15, desc[UR6][R14.64] ;  /* 0x000000060e0f9981 */ /* 0x000ea2000c1e1900 */
[----:B---3--:R-:W-:-:S06]  /*0860*/  @!P1 IMAD.WIDE.U32 R12, R9, 0x4, R12 ;  /* 0x00000004090c9825 */ /* 0x008fcc00078e000c */
[----:B------:R-:W2:Y:S01]  /*0870*/  @!P1 LDG.E R12, desc[UR6][R12.64] ;  /* 0x000000060c0c9981 */ /* 0x000ea2000c1e1900 */
[----:B----4-:R-:W-:-:S04]  /*0880*/  @P0 FFMA R21, R21, R16, R20 ;  /* 0x0000001015150223 */ /* 0x010fc80000000014 */
[----:B-----5:R-:W-:-:S04]  /*0890*/  @P0 FFMA R20, R2, R18, R21 ;  /* 0x0000001202140223 */ /* 0x020fc80000000015 */
[----:B--2---:R-:W-:-:S07]  /*08a0*/  @!P1 FFMA R20, R15, R12, R20 ;  /* 0x0000000c0f149223 */ /* 0x004fce0000000014 */
.L_x_3:
[----:B------:R-:W0:Y:S01]  /*08b0*/  LDC.64 R4, c[0x0][0x390] ;  /* 0x0000e400ff047b82 */ /* 0x000e220000000a00 */
[----:B------:R-:W-:-:S04]  /*08c0*/  IMAD R3, R3, R0, R7 ;  /* 0x0000000003037224 */ /* 0x000fc800078e0207 */
[----:B0-----:R-:W-:-:S05]  /*08d0*/  IMAD.WIDE R2, R3, 0x4, R4 ;  /* 0x0000000403027825 */ /* 0x001fca00078e0204 */
[----:B------:R-:W-:Y:S01]  /*08e0*/  STG.E desc[UR6][R2.64], R20 ;  /* 0x0000001402007986 */ /* 0x000fe2000c101906 */
[----:B------:R-:W-:Y:S05]  /*08f0*/  EXIT ;  /* 0x000000000000794d */ /* 0x000fea0003800000 */
.L_x_7:
        /* <DEDUP_REMOVED lines=16> */
.L_x_14:


//--------------------- .text._Z9sgemm_jikPfS_S_i --------------------------
	.section	.text._Z9sgemm_jikPfS_S_i,"ax",@progbits
	.align	128
        .global         _Z9sgemm_jikPfS_S_i
        .type           _Z9sgemm_jikPfS_S_i,@function
        .size           _Z9sgemm_jikPfS_S_i,(.L_x_15 - _Z9sgemm_jikPfS_S_i)
        .other          _Z9sgemm_jikPfS_S_i,@"STO_CUDA_ENTRY STV_DEFAULT"
_Z9sgemm_jikPfS_S_i:
.text._Z9sgemm_jikPfS_S_i:
[----:B------:R-:W-:Y:S01]  /*0000*/  LDC R1, c[0x0][0x37c] ;  /* 0x0000df00ff017b82 */ /* 0x000fe20000000800 */
[----:B------:R-:W0:Y:S01]  /*0010*/  S2R R3, SR_TID.X ;  /* 0x0000000000037919 */ /* 0x000e220000002100 */
[----:B------:R-:W1:Y:S06]  /*0020*/  LDCU UR18, c[0x0][0x398] ;  /* 0x00007300ff1277ac */ /* 0x000e6c0008000800 */
[----:B------:R-:W0:Y:S01]  /*0030*/  LDC R0, c[0x0][0x360] ;  /* 0x0000d800ff007b82 */ /* 0x000e220000000800 */
[----:B------:R-:W-:Y:S01]  /*0040*/  HFMA2 R12, -RZ, RZ, 0, 0 ;  /* 0x00000000ff0c7431 */ /* 0x000fe200000001ff */
[----:B------:R-:W2:Y:S01]  /*0050*/  S2R R2, SR_TID.Y ;  /* 0x0000000000027919 */ /* 0x000ea20000002200 */
[----:B------:R-:W3:Y:S05]  /*0060*/  LDCU.64 UR16, c[0x0][0x358] ;  /* 0x00006b00ff1077ac */ /* 0x000eea0008000a00 */
[----:B------:R-:W0:Y:S08]  /*0070*/  S2UR UR4, SR_CTAID.X ;  /* 0x00000000000479c3 */ /* 0x000e300000002500 */
[----:B------:R-:W2:Y:S01]  /*0080*/  S2UR UR5, SR_CTAID.Y ;  /* 0x00000000000579c3 */ /* 0x000ea20000002600 */
[----:B-1----:R-:W-:-:S07]  /*0090*/  UISETP.GE.AND UP0, UPT, UR18, 0x1, UPT ;  /* 0x000000011200788c */ /* 0x002fce000bf06270 */
[----:B------:R-:W2:Y:S01]  /*00a0*/  LDC R13, c[0x0][0x364] ;  /* 0x0000d900ff0d7b82 */ /* 0x000ea20000000800 */
[----:B0-----:R-:W-:Y:S02]  /*00b0*/  IMAD R0, R0, UR4, R3 ;  /* 0x0000000400007c24 */ /* 0x001fe4000f8e0203 */
[----:B--2---:R-:W-:Y:S01]  /*00c0*/  IMAD R13, R13, UR5, R2 ;  /* 0x000000050d0d7c24 */ /* 0x004fe2000f8e0202 */
[----:B---3--:R-:W-:Y:S06]  /*00d0*/  BRA.U !UP0, `(.L_x_8) ;  /* 0x0000000908647547 */ /* 0x008fec000b800000 */
[----:B------:R-:W-:Y:S02]  /*00e0*/  UISETP.GE.U32.AND UP1, UPT, UR18, 0x8, UPT ;  /* 0x000000081200788c */ /* 0x000fe4000bf26070 */
[----:B------:R-:W-:Y:S01]  /*00f0*/  IMAD R5, R13, UR18, RZ ;  /* 0x000000120d057c24 */ /* 0x000fe2000f8e02ff */
[----:B------:R-:W-:Y:S01]  /*0100*/  ULOP3.LUT UR19, UR18, 0x7, URZ, 0xc0, !UPT ;  /* 0x0000000712137892 */ /* 0x000fe2000f8ec0ff */
[----:B------:R-:W-:Y:S01]  /*0110*/  MOV R12, RZ ;  /* 0x000000ff000c7202 */ /* 0x000fe20000000f00 */
[----:B------:R-:W-:Y:S02]  /*0120*/  UMOV UR4, URZ ;  /* 0x000000ff00047c82 */ /* 0x000fe40008000000 */
[----:B------:R-:W-:Y:S02]  /*0130*/  UISETP.NE.AND UP0, UPT, UR19, URZ, UPT ;  /* 0x000000ff1300728c */ /* 0x000fe4000bf05270 */
[----:B------:R-:W-:Y:S09]  /*0140*/  BRA.U !UP1, `(.L_x_9) ;  /* 0x0000000509087547 */ /* 0x000ff2000b800000 */
[----:B------:R-:W0:Y:S01]  /*0150*/  LDCU.128 UR20, c[0x0][0x380] ;  /* 0x00007000ff1477ac */ /* 0x000e220008000c00 */
[----:B------:R-:W-:Y:S02]  /*0160*/  MOV R12, RZ ;  /* 0x000000ff000c7202 */ /* 0x000fe40000000f00 */
[----:B------:R-:W-:Y:S01]  /*0170*/  MOV R14, R0 ;  /* 0x00000000000e7202 */ /* 0x000fe20000000f00 */
[----:B------:R-:W-:-:S04]  /*0180*/  ULOP3.LUT UR4, UR18, 0x7ffffff8, URZ, 0xc0, !UPT ;  /* 0x7ffffff812047892 */ /* 0x000fc8000f8ec0ff */
[----:B------:R-:W-:Y:S01]  /*0190*/  UIADD3 UR5, UPT, UPT, -UR4, URZ, URZ ;  /* 0x000000ff04057290 */ /* 0x000fe2000fffe1ff */
[----:B0-----:R-:W-:Y:S01]  /*01a0*/  MOV R2, UR20 ;  /* 0x0000001400027c02 */ /* 0x001fe20008000f00 */
[----:B------:R-:W-:Y:S01]  /*01b0*/  UIMAD.WIDE.U32 UR6, UR18, 0xc, UR22 ;  /* 0x0000000c120678a5 */ /* 0x000fe2000f8e0016 */
[----:B------:R-:W-:Y:S01]  /*01c0*/  MOV R3, UR21 ;  /* 0x0000001500037c02 */ /* 0x000fe20008000f00 */
[----:B------:R-:W-:Y:S02]  /*01d0*/  UIMAD.WIDE.U32 UR8, UR18, 0x10, UR22 ;  /* 0x00000010120878a5 */ /* 0x000fe4000f8e0016 */
[----:B------:R-:W-:Y:S01]  /*01e0*/  UIMAD.WIDE.U32 UR10, UR18, 0x14, UR22 ;  /* 0x00000014120a78a5 */ /* 0x000fe2000f8e0016 */
[----:B------:R-:W-:Y:S01]  /*01f0*/  IMAD.WIDE.U32 R2, R5, 0x4, R2 ;  /* 0x0000000405027825 */ /* 0x000fe200078e0002 */
[----:B------:R-:W-:Y:S02]  /*0200*/  UIMAD.WIDE.U32 UR12, UR18, 0x18, UR22 ;  /* 0x00000018120c78a5 */ /* 0x000fe4000f8e0016 */
[----:B------:R-:W-:Y:S01]  /*0210*/  UIMAD.WIDE.U32 UR14, UR18, 0x1c, UR22 ;  /* 0x0000001c120e78a5 */ /* 0x000fe2000f8e0016 */
[----:B------:R-:W-:-:S04]  /*0220*/  IADD3 R2, P0, PT, R2, 0x10, RZ ;  /* 0x0000001002027810 */ /* 0x000fc80007f1e0ff */
[----:B------:R-:W-:-:S09]  /*0230*/  IADD3.X R3, PT, PT, RZ, R3, RZ, P0, !PT ;  /* 0x00000003ff037210 */ /* 0x000fd200007fe4ff */
.L_x_10:
[----:B------:R-:W-:Y:S01]  /*0240*/  HFMA2 R23, -RZ, RZ, 0, 2.384185791015625e-07 ;  /* 0x00000004ff177431 */ /* 0x000fe200000001ff */
[----:B------:R-:W-:Y:S01]  /*0250*/  UIMAD.WIDE.U32 UR24, UR18, 0x4, UR22 ;  /* 0x00000004121878a5 */ /* 0x000fe2000f8e0016 */
[----:B------:R-:W2:Y:S01]  /*0260*/  LDG.E R21, desc[UR16][R2.64+-0x10] ;  /* 0xfffff01002157981 */ /* 0x000ea2000c1e1900 */
[----:B------:R-:W-:Y:S01]  /*0270*/  UIMAD.WIDE.U32 UR20, UR18, 0x8, UR22 ;  /* 0x00000008121478a5 */ /* 0x000fe2000f8e0016 */
[----:B------:R-:W-:Y:S02]  /*0280*/  IMAD.MOV.U32 R11, RZ, RZ, 0x4 ;  /* 0x00000004ff0b7424 */ /* 0x000fe400078e00ff */
[----:B------:R-:W-:Y:S01]  /*0290*/  HFMA2 R7, -RZ, RZ, 0, 2.384185791015625e-07 ;  /* 0x00000004ff077431 */ /* 0x000fe200000001ff */
[----:B------:R-:W3:Y:S01]  /*02a0*/  LDG.E R19, desc[UR16][R2.64+-0xc] ;  /* 0xfffff41002137981 */ /* 0x000ee2000c1e1900 */
[----:B------:R-:W-:Y:S02]  /*02b0*/  MOV R8, UR24 ;  /* 0x0000001800087c02 */ /* 0x000fe40008000f00 */
[----:B------:R-:W-:Y:S01]  /*02c0*/  MOV R9, UR25 ;  /* 0x0000001900097c02 */ /* 0x000fe20008000f00 */
[C---:B------:R-:W-:Y:S01]  /*02d0*/  IMAD.WIDE R22, R14.reuse, R23, UR22 ;  /* 0x000000160e167e25 */ /* 0x040fe2000f8e0217 */
[----:B------:R-:W-:Y:S01]  /*02e0*/  MOV R24, UR20 ;  /* 0x0000001400187c02 */ /* 0x000fe20008000f00 */
[----:B------:R-:W4:Y:S01]  /*02f0*/  LDG.E R17, desc[UR16][R2.64+-0x8] ;  /* 0xfffff81002117981 */ /* 0x000f22000c1e1900 */
[----:B------:R-:W-:Y:S01]  /*0300*/  MOV R25, UR21 ;  /* 0x0000001500197c02 */ /* 0x000fe20008000f00 */
[----:B------:R-:W-:-:S02]  /*0310*/  IMAD.WIDE R8, R14, 0x4, R8 ;  /* 0x000000040e087825 */ /* 0x000fc400078e0208 */
[----:B------:R-:W2:Y:S02]  /*0320*/  LDG.E R22, desc[UR16][R22.64] ;  /* 0x0000001016167981 */ /* 0x000ea4000c1e1900 */
[C---:B------:R-:W-:Y:S01]  /*0330*/  IMAD.WIDE R24, R14.reuse, 0x4, R24 ;  /* 0x000000040e187825 */ /* 0x040fe200078e0218 */
[----:B------:R-:W-:Y:S01]  /*0340*/  MOV R5, 0x4 ;  /* 0x0000000400057802 */ /* 0x000fe20000000f00 */
[----:B------:R0:W3:Y:S02]  /*0350*/  LDG.E R20, desc[UR16][R8.64] ;  /* 0x0000001008147981 */ /* 0x0000e4000c1e1900 */
[C---:B------:R-:W-:Y:S02]  /*0360*/  IMAD.WIDE R10, R14.reuse, R11, UR6 ;  /* 0x000000060e0a7e25 */ /* 0x040fe4000f8e020b */
[----:B------:R-:W4:Y:S02]  /*0370*/  LDG.E R18, desc[UR16][R24.64] ;  /* 0x0000001018127981 */ /* 0x000f24000c1e1900 */
[----:B------:R-:W-:-:S04]  /*0380*/  IMAD.WIDE R4, R14, R5, UR8 ;  /* 0x000000080e047e25 */ /* 0x000fc8000f8e0205 */
[----:B------:R-:W-:Y:S01]  /*0390*/  HFMA2 R27, -RZ, RZ, 0, 2.384185791015625e-07 ;  /* 0x00000004ff1b7431 */ /* 0x000fe200000001ff */
[----:B------:R1:W5:Y:S01]  /*03a0*/  LDG.E R16, desc[UR16][R10.64] ;  /* 0x000000100a107981 */ /* 0x000362000c1e1900 */
[----:B0-----:R-:W-:-:S03]  /*03b0*/  MOV R9, 0x4 ;  /* 0x0000000400097802 */ /* 0x001fc60000000f00 */
[----:B------:R-:W5:Y:S01]  /*03c0*/  LDG.E R15, desc[UR16][R2.64+-0x4] ;  /* 0xfffffc10020f7981 */ /* 0x000f62000c1e1900 */
[----:B------:R-:W-:-:S03]  /*03d0*/  IMAD.WIDE R6, R14, R7, UR10 ;  /* 0x0000000a0e067e25 */ /* 0x000fc6000f8e0207 */
[----:B------:R0:W5:Y:S01]  /*03e0*/  LDG.E R4, desc[UR16][R4.64] ;  /* 0x0000001004047981 */ /* 0x000162000c1e1900 */
[----:B------:R-:W-:-:S03]  /*03f0*/  IMAD.WIDE R8, R14, R9, UR12 ;  /* 0x0000000c0e087e25 */ /* 0x000fc6000f8e0209 */
[----:B------:R-:W5:Y:S01]  /*0400*/  LDG.E R23, desc[UR16][R2.64] ;  /* 0x0000001002177981 */ /* 0x000f62000c1e1900 */
[----:B-1----:R-:W-:-:S03]  /*0410*/  IMAD.WIDE R10, R14, R27, UR14 ;  /* 0x0000000e0e0a7e25 */ /* 0x002fc6000f8e021b */
[----:B------:R-:W5:Y:S04]  /*0420*/  LDG.E R7, desc[UR16][R6.64] ;  /* 0x0000001006077981 */ /* 0x000f68000c1e1900 */
[----:B------:R-:W5:Y:S04]  /*0430*/  LDG.E R24, desc[UR16][R2.64+0x4] ;  /* 0x0000041002187981 */ /* 0x000f68000c1e1900 */
[----:B------:R-:W5:Y:S04]  /*0440*/  LDG.E R8, desc[UR16][R8.64] ;  /* 0x0000001008087981 */ /* 0x000f68000c1e1900 */
[----:B------:R-:W5:Y:S04]  /*0450*/  LDG.E R25, desc[UR16][R2.64+0x8] ;  /* 0x0000081002197981 */ /* 0x000f68000c1e1900 */
[----:B------:R-:W5:Y:S04]  /*0460*/  LDG.E R10, desc[UR16][R10.64] ;  /* 0x000000100a0a7981 */ /* 0x000f68000c1e1900 */
[----:B------:R1:W5:Y:S01]  /*0470*/  LDG.E R27, desc[UR16][R2.64+0xc] ;  /* 0x00000c10021b7981 */ /* 0x000362000c1e1900 */
[----:B------:R-:W-:-:S04]  /*0480*/  UIADD3 UR5, UPT, UPT, UR5, 0x8, URZ ;  /* 0x0000000805057890 */ /* 0x000fc8000fffe0ff */
[----:B------:R-:W-:Y:S01]  /*0490*/  UISETP.NE.AND UP1, UPT, UR5, URZ, UPT ;  /* 0x000000ff0500728c */ /* 0x000fe2000bf25270 */
[----:B0-----:R-:W-:Y:S02]  /*04a0*/  MOV R5, UR18 ;  /* 0x0000001200057c02 */ /* 0x001fe40008000f00 */
[----:B-1----:R-:W-:Y:S02]  /*04b0*/  IADD3 R2, P0, PT, R2, 0x20, RZ ;  /* 0x0000002002027810 */ /* 0x002fe40007f1e0ff */
[----:B------:R-:W-:Y:S02]  /*04c0*/  LEA R14, R5, R14, 0x3 ;  /* 0x0000000e050e7211 */ /* 0x000fe400078e18ff */
[----:B------:R-:W-:Y:S01]  /*04d0*/  IADD3.X R3, PT, PT, RZ, R3, RZ, P0, !PT ;  /* 0x00000003ff037210 */ /* 0x000fe200007fe4ff */
[----:B--2---:R-:W-:-:S04]  /*04e0*/  FFMA R22, R21, R22, R12 ;  /* 0x0000001615167223 */ /* 0x004fc8000000000c */
[----:B---3--:R-:W-:-:S04]  /*04f0*/  FFMA R20, R19, R20, R22 ;  /* 0x0000001413147223 */ /* 0x008fc80000000016 */
[----:B----4-:R-:W-:-:S04]  /*0500*/  FFMA R18, R17, R18, R20 ;  /* 0x0000001211127223 */ /* 0x010fc80000000014 */
[----:B-----5:R-:W-:-:S04]  /*0510*/  FFMA R16, R15, R16, R18 ;  /* 0x000000100f107223 */ /* 0x020fc80000000012 */
[----:B------:R-:W-:-:S04]  /*0520*/  FFMA R23, R23, R4, R16 ;  /* 0x0000000417177223 */ /* 0x000fc80000000010 */
[----:B------:R-:W-:-:S04]  /*0530*/  FFMA R24, R24, R7, R23 ;  /* 0x0000000718187223 */ /* 0x000fc80000000017 */
[----:B------:R-:W-:-:S04]  /*0540*/  FFMA R8, R25, R8, R24 ;  /* 0x0000000819087223 */ /* 0x000fc80000000018 */
[----:B------:R-:W-:Y:S01]  /*0550*/  FFMA R12, R27, R10, R8 ;  /* 0x0000000a1b0c7223 */ /* 0x000fe20000000008 */
[----:B------:R-:W-:Y:S06]  /*0560*/  BRA.U UP1, `(.L_x_10) ;  /* 0xfffffffd01347547 */ /* 0x000fec000b83ffff */
.L_x_9:
[----:B------:R-:W-:Y:S05]  /*0570*/  BRA.U !UP0, `(.L_x_8) ;  /* 0x00000005083c7547 */ /* 0x000fea000b800000 */
[----:B------:R-:W-:Y:S01]  /*0580*/  UISETP.GE.U32.AND UP0, UPT, UR19, 0x4, UPT ;  /* 0x000000041300788c */ /* 0x000fe2000bf06070 */
[----:B------:R-:W-:Y:S01]  /*0590*/  IMAD R2, R13, UR18, RZ ;  /* 0x000000120d027c24 */ /* 0x000fe2000f8e02ff */
[----:B------:R-:W-:-:S04]  /*05a0*/  ULOP3.LUT UR5, UR18, 0x3, URZ, 0xc0, !UPT ;  /* 0x0000000312057892 */ /* 0x000fc8000f8ec0ff */
[----:B------:R-:W-:-:S03]  /*05b0*/  UISETP.NE.AND UP1, UPT, UR5, URZ, UPT ;  /* 0x000000ff0500728c */ /* 0x000fc6000bf25270 */
[----:B------:R-:W-:Y:S08]  /*05c0*/  BRA.U !UP0, `(.L_x_11) ;  /* 0x00000001087c7547 */ /* 0x000ff0000b800000 */
[----:B------:R-:W0:Y:S01]  /*05d0*/  LDC.64 R6, c[0x0][0x388] ;  /* 0x0000e200ff067b82 */ /* 0x000e220000000a00 */
[----:B------:R-:W1:Y:S01]  /*05e0*/  LDCU.64 UR6, c[0x0][0x380] ;  /* 0x00007000ff0677ac */ /* 0x000e620008000a00 */
[----:B------:R-:W-:Y:S01]  /*05f0*/  MOV R5, UR4 ;  /* 0x0000000400057c02 */ /* 0x000fe20008000f00 */
[C---:B------:R-:W-:Y:S01]  /*0600*/  VIADD R3, R2.reuse, UR4 ;  /* 0x0000000402037c36 */ /* 0x040fe20008000000 */
[----:B------:R-:W-:Y:S02]  /*0610*/  MOV R11, UR18 ;  /* 0x00000012000b7c02 */ /* 0x000fe40008000f00 */
[----:B------:R-:W-:Y:S01]  /*0620*/  IADD3 R14, P0, PT, R2, UR4, RZ ;  /* 0x00000004020e7c10 */ /* 0x000fe2000ff1e0ff */
[----:B------:R-:W-:Y:S01]  /*0630*/  IMAD R5, R5, UR18, R0 ;  /* 0x0000001205057c24 */ /* 0x000fe2000f8e0200 */
[----:B------:R-:W2:Y:S01]  /*0640*/  LDC.64 R8, c[0x0][0x380] ;  /* 0x0000e000ff087b82 */ /* 0x000ea20000000a00 */
[----:B------:R-:W-:Y:S02]  /*0650*/  MOV R15, UR18 ;  /* 0x00000012000f7c02 */ /* 0x000fe40008000f00 */
[----:B------:R-:W-:Y:S01]  /*0660*/  MOV R17, UR18 ;  /* 0x0000001200117c02 */ /* 0x000fe20008000f00 */
[----:B0-----:R-:W-:-:S04]  /*0670*/  IMAD.WIDE R6, R5, 0x4, R6 ;  /* 0x0000000405067825 */ /* 0x001fc800078e0206 */
[----:B------:R-:W-:Y:S02]  /*0680*/  IMAD.WIDE.U32 R10, R11, 0x4, R6 ;  /* 0x000000040b0a7825 */ /* 0x000fe400078e0006 */
[----:B------:R-:W3:Y:S02]  /*0690*/  LDG.E R6, desc[UR16][R6.64] ;  /* 0x0000001006067981 */ /* 0x000ee4000c1e1900 */
[----:B--2---:R-:W-:Y:S01]  /*06a0*/  IMAD.WIDE.U32 R8, R3, 0x4, R8 ;  /* 0x0000000403087825 */ /* 0x004fe200078e0008 */
[----:B------:R-:W-:Y:S02]  /*06b0*/  IADD3.X R3, PT, PT, RZ, RZ, RZ, P0, !PT ;  /* 0x000000ffff037210 */ /* 0x000fe400007fe4ff */
[----:B-1----:R-:W-:-:S03]  /*06c0*/  LEA R4, P0, R14, UR6, 0x2 ;  /* 0x000000060e047c11 */ /* 0x002fc6000f8010ff */
[----:B------:R-:W3:Y:S01]  /*06d0*/  LDG.E R9, desc[UR16][R8.64] ;  /* 0x0000001008097981 */ /* 0x000ee2000c1e1900 */
[----:B------:R-:W-:Y:S01]  /*06e0*/  LEA.HI.X R5, R14, UR7, R3, 0x2, P0 ;  /* 0x000000070e057c11 */ /* 0x000fe200080f1403 */
[----:B------:R-:W-:Y:S02]  /*06f0*/  IMAD.WIDE.U32 R14, R15, 0x4, R10 ;  /* 0x000000040f0e7825 */ /* 0x000fe400078e000a */
[----:B------:R-:W2:Y:S04]  /*0700*/  LDG.E R3, desc[UR16][R10.64] ;  /* 0x000000100a037981 */ /* 0x000ea8000c1e1900 */
[----:B------:R-:W2:Y:S01]  /*0710*/  LDG.E R18, desc[UR16][R4.64+0x4] ;  /* 0x0000041004127981 */ /* 0x000ea2000c1e1900 */
[----:B------:R-:W-:-:S03]  /*0720*/  IMAD.WIDE.U32 R16, R17, 0x4, R14 ;  /* 0x0000000411107825 */ /* 0x000fc600078e000e */
[----:B------:R-:W4:Y:S04]  /*0730*/  LDG.E R19, desc[UR16][R14.64] ;  /* 0x000000100e137981 */ /* 0x000f28000c1e1900 */
[----:B------:R-:W4:Y:S04]  /*0740*/  LDG.E R20, desc[UR16][R4.64+0x8] ;  /* 0x0000081004147981 */ /* 0x000f28000c1e1900 */
[----:B------:R-:W5:Y:S04]  /*0750*/  LDG.E R22, desc[UR16][R4.64+0xc] ;  /* 0x00000c1004167981 */ /* 0x000f68000c1e1900 */
[----:B------:R-:W5:Y:S01]  /*0760*/  LDG.E R16, desc[UR16][R16.64] ;  /* 0x0000001010107981 */ /* 0x000f62000c1e1900 */
[----:B------:R-:W-:Y:S01]  /*0770*/  UIADD3 UR4, UPT, UPT, UR4, 0x4, URZ ;  /* 0x0000000404047890 */ /* 0x000fe2000fffe0ff */
[----:B---3--:R-:W-:-:S04]  /*0780*/  FFMA R9, R9, R6, R12 ;  /* 0x0000000609097223 */ /* 0x008fc8000000000c */
[----:B--2---:R-:W-:-:S04]  /*0790*/  FFMA R3, R18, R3, R9 ;  /* 0x0000000312037223 */ /* 0x004fc80000000009 */
[----:B----4-:R-:W-:-:S04]  /*07a0*/  FFMA R3, R20, R19, R3 ;  /* 0x0000001314037223 */ /* 0x010fc80000000003 */
[----:B-----5:R-:W-:-:S07]  /*07b0*/  FFMA R12, R22, R16, R3 ;  /* 0x00000010160c7223 */ /* 0x020fce0000000003 */
.L_x_11:
[----:B------:R-:W-:Y:S05]  /*07c0*/  BRA.U !UP1, `(.L_x_8) ;  /* 0x0000000109a87547 */ /* 0x000fea000b800000 */
[----:B------:R-:W-:Y:S01]  /*07d0*/  UISETP.NE.AND UP0, UPT, UR5, 0x1, UPT ;  /* 0x000000010500788c */ /* 0x000fe2000bf05270 */
[----:B------:R-:W-:Y:S01]  /*07e0*/  MOV R9, UR4 ;  /* 0x0000000400097c02 */ /* 0x000fe20008000f00 */
[----:B------:R-:W-:Y:S02]  /*07f0*/  ULOP3.LUT UR5, UR18, 0x1, URZ, 0xc0, !UPT ;  /* 0x0000000112057892 */ /* 0x000fe4000f8ec0ff */
[----:B------:R-:W-:Y:S02]  /*0800*/  MOV R17, UR18 ;  /* 0x0000001200117c02 */ /* 0x000fe40008000f00 */
[----:B------:R-:W-:Y:S01]  /*0810*/  UISETP.NE.U32.AND UP1, UPT, UR5, 0x1, UPT ;  /* 0x000000010500788c */ /* 0x000fe2000bf25070 */
[----:B------:R-:W-:-:S04]  /*0820*/  PLOP3.LUT P1, PT, PT, PT, UP0, 0x80, 0x8 ;  /* 0x000000000008781c */ /* 0x000fc80003f2f008 */
[----:B------:R-:W0:Y:S01]  /*0830*/  @UP0 LDCU.128 UR8, c[0x0][0x380] ;  /* 0x00007000ff0807ac */ /* 0x000e220008000c00 */
[----:B------:R-:W-:Y:S01]  /*0840*/  PLOP3.LUT P0, PT, PT, PT, UP1, 0x80, 0x8 ;  /* 0x000000000008781c */ /* 0x000fe20003f0f018 */
[----:B------:R-:W1:Y:S04]  /*0850*/  @UP0 LDCU.64 UR6, c[0x0][0x380] ;  /* 0x00007000ff0607ac */ /* 0x000e680008000a00 */
[----:B------:R-:W2:Y:S03]  /*0860*/  @!UP1 LDCU.128 UR12, c[0x0][0x380] ;  /* 0x00007000ff0c97ac */ /* 0x000ea60008000c00 */
[C---:B------:R-:W-:Y:S02]  /*0870*/  @P1 IADD3 R3, PT, PT, R2.reuse, UR4, RZ ;  /* 0x0000000402031c10 */ /* 0x040fe4000fffe0ff */
[----:B------:R-:W-:Y:S01]  /*0880*/  @P1 IADD3 R5, P2, PT, R2, UR4, RZ ;  /* 0x0000000402051c10 */ /* 0x000fe2000ff5e0ff */
[----:B------:R-:W-:-:S03]  /*0890*/  @UP0 UIADD3 UR4, UPT, UPT, UR4, 0x2, URZ ;  /* 0x0000000204040890 */ /* 0x000fc6000fffe0ff */
[----:B------:R-:W-:Y:S02]  /*08a0*/  @P1 IADD3.X R8, PT, PT, RZ, RZ, RZ, P2, !PT ;  /* 0x000000ffff081210 */ /* 0x000fe400017fe4ff */
[----:B0-----:R-:W-:Y:S01]  /*08b0*/  MOV R14, UR8 ;  /* 0x00000008000e7c02 */ /* 0x001fe20008000f00 */
[----:B------:R-:W-:Y:S01]  /*08c0*/  IMAD.U32 R6, RZ, RZ, UR10 ;  /* 0x0000000aff067e24 */ /* 0x000fe2000f8e00ff */
[----:B------:R-:W-:Y:S02]  /*08d0*/  MOV R15, UR9 ;  /* 0x00000009000f7c02 */ /* 0x000fe40008000f00 */
[----:B------:R-:W-:Y:S02]  /*08e0*/  MOV R7, UR11 ;  /* 0x0000000b00077c02 */ /* 0x000fe40008000f00 */
[----:B-1----:R-:W-:Y:S01]  /*08f0*/  @P1 LEA R4, P2, R5, UR6, 0x2 ;  /* 0x0000000605041c11 */ /* 0x002fe2000f8410ff */
[----:B------:R-:W-:-:S04]  /*0900*/  @P1 IMAD.WIDE.U32 R14, R3, 0x4, R14 ;  /* 0x00000004030e1825 */ /* 0x000fc800078e000e */
[----:B------:R-:W-:Y:S01]  /*0910*/  @P1 IMAD R3, R9, UR18, R0 ;  /* 0x0000001209031c24 */ /* 0x000fe2000f8e0200 */
[----:B------:R-:W-:-:S03]  /*0920*/  MOV R21, UR4 ;  /* 0x0000000400157c02 */ /* 0x000fc60008000f00 */
[----:B------:R-:W-:Y:S01]  /*0930*/  @P1 IMAD.WIDE R6, R3, 0x4, R6 ;  /* 0x0000000403061825 */ /* 0x000fe200078e0206 */
[----:B------:R-:W-:Y:S01]  /*0940*/  @P1 LEA.HI.X R5, R5, UR7, R8, 0x2, P2 ;  /* 0x0000000705051c11 */ /* 0x000fe200090f1408 */
[----:B------:R-:W3:Y:S01]  /*0950*/  @P1 LDG.E R3, desc[UR16][R14.64] ;  /* 0x000000100e031981 */ /* 0x000ee2000c1e1900 */
[----:B--2---:R-:W-:Y:S01]  /*0960*/  MOV R8, UR12 ;  /* 0x0000000c00087c02 */ /* 0x004fe20008000f00 */
[----:B------:R-:W-:Y:S01]  /*0970*/  @!P0 IMAD R21, R21, UR18, R0 ;  /* 0x0000001215158c24 */ /* 0x000fe2000f8e0200 */
[----:B------:R-:W-:Y:S01]  /*0980*/  MOV R9, UR13 ;  /* 0x0000000d00097c02 */ /* 0x000fe20008000f00 */
[----:B------:R-:W-:Y:S01]  /*0990*/  @P1 IMAD.WIDE.U32 R16, R17, 0x4, R6 ;  /* 0x0000000411101825 */ /* 0x000fe200078e0006 */
[----:B------:R-:W-:Y:S01]  /*09a0*/  @!P0 IADD3 R19, PT, PT, R2, UR4, RZ ;  /* 0x0000000402138c10 */ /* 0x000fe2000fffe0ff */
[----:B------:R-:W3:Y:S01]  /*09b0*/  @P1 LDG.E R6, desc[UR16][R6.64] ;  /* 0x0000001006061981 */ /* 0x000ee2000c1e1900 */
[----:B------:R-:W-:Y:S02]  /*09c0*/  MOV R10, UR14 ;  /* 0x0000000e000a7c02 */ /* 0x000fe40008000f00 */
[----:B------:R-:W-:Y:S01]  /*09d0*/  MOV R11, UR15 ;  /* 0x0000000f000b7c02 */ /* 0x000fe20008000f00 */
[----:B------:R-:W-:Y:S01]  /*09e0*/  @!P0 IMAD.WIDE.U32 R8, R19, 0x4, R8 ;  /* 0x0000000413088825 */ /* 0x000fe200078e0008 */
[----:B------:R-:W2:Y:S03]  /*09f0*/  @P1 LDG.E R16, desc[UR16][R16.64] ;  /* 0x0000001010101981 */ /* 0x000ea6000c1e1900 */
[----:B------:R-:W-:Y:S01]  /*0a00*/  @!P0 IMAD.WIDE R10, R21, 0x4, R10 ;  /* 0x00000004150a8825 */ /* 0x000fe200078e020a */
[----:B------:R-:W2:Y:S04]  /*0a10*/  @P1 LDG.E R4, desc[UR16][R4.64+0x4] ;  /* 0x0000041004041981 */ /* 0x000ea8000c1e1900 */
[----:B------:R-:W4:Y:S04]  /*0a20*/  @!P0 LDG.E R9, desc[UR16][R8.64] ;  /* 0x0000001008098981 */ /* 0x000f28000c1e1900 */
[----:B------:R-:W4:Y:S01]  /*0a30*/  @!P0 LDG.E R10, desc[UR16][R10.64] ;  /* 0x000000100a0a8981 */ /* 0x000f22000c1e1900 */
[----:B---3--:R-:W-:-:S04]  /*0a40*/  @P1 FFMA R3, R3, R6, R12 ;  /* 0x0000000603031223 */ /* 0x008fc8000000000c */
[----:B--2---:R-:W-:-:S04]  /*0a50*/  @P1 FFMA R12, R4, R16, R3 ;  /* 0x00000010040c1223 */ /* 0x004fc80000000003 */
[----:B----4-:R-:W-:-:S07]  /*0a60*/  @!P0 FFMA R12, R9, R10, R12 ;  /* 0x0000000a090c8223 */ /* 0x010fce000000000c */
.L_x_8:
[----:B------:R-:W0:Y:S01]  /*0a70*/  LDC.64 R2, c[0x0][0x390] ;  /* 0x0000e400ff027b82 */ /* 0x000e220000000a00 */
[----:B------:R-:W-:-:S04]  /*0a80*/  IMAD R13, R13, UR18, R0 ;  /* 0x000000120d0d7c24 */ /* 0x000fc8000f8e0200 */
[----:B0-----:R-:W-:-:S05]  /*0a90*/  IMAD.WIDE R2, R13, 0x4, R2 ;  /* 0x000000040d027825 */ /* 0x001fca00078e0202 */
[----:B------:R-:W-:Y:S01]  /*0aa0*/  STG.E desc[UR16][R2.64], R12 ;  /* 0x0000000c02007986 */ /* 0x000fe2000c101910 */
[----:B------:R-:W-:Y:S05]  /*0ab0*/  EXIT ;  /* 0x000000000000794d */ /* 0x000fea0003800000 */
.L_x_12:
        /* <DEDUP_REMOVED lines=12> */
.L_x_15:


//--------------------- .nv.shared._Z10sgemm_blocPfS_S_i --------------------------
	.section	.nv.shared._Z10sgemm_blocPfS_S_i,"aw",@nobits
	.sectionflags	@""
	.align	4
.nv.shared._Z10sgemm_blocPfS_S_i:
	.zero		9216


//--------------------- .nv.shared.reserved.0     --------------------------
	.section	.nv.shared.reserved.0,"aw",@nobits
	.weak		__nv_reservedSMEM_offset_0_alias
	.size		__nv_reservedSMEM_offset_0_alias, 0, 64
	.other		__nv_reservedSMEM_offset_0_alias,@"STO_CUDA_RESERVED_SHARED STV_DEFAULT"
__nv_reservedSMEM_offset_0_alias:
	.zero		0
	.zero		64


//--------------------- .nv.constant0._Z10sgemm_blocPfS_S_i --------------------------
	.section	.nv.constant0._Z10sgemm_blocPfS_S_i,"a",@progbits
	.sectionflags	@""
	.align	4
.nv.constant0._Z10sgemm_blocPfS_S_i:
	.zero		924


//--------------------- .nv.constant0._Z9sgemm_ijkPfS_S_i --------------------------
	.section	.nv.constant0._Z9sgemm_ijkPfS_S_i,"a",@progbits
	.sectionflags	@""
	.align	4
.nv.constant0._Z9sgemm_ijkPfS_S_i:
	.zero		924


//--------------------- .nv.constant0._Z9sgemm_jikPfS_S_i --------------------------
	.section	.nv.constant0._Z9sgemm_jikPfS_S_i,"a",@progbits
	.sectionflags	@""
	.align	4
.nv.constant0._Z9sgemm_jikPfS_S_i:
	.zero		924


//--------------------- SYMBOLS --------------------------

	.type		.nv.reservedSmem.offset0,@object
	.size		.nv.reservedSmem.offset0,0x4
	.type		.nv.reservedSmem.cap,@object
	.size		.nv.reservedSmem.cap,0x4
